//
// Generated by NVIDIA NVVM Compiler
//
// Compiler Build ID: CL-36424714
// Cuda compilation tools, release 13.0, V13.0.88
// Based on NVVM 20.0.0
//

.version 9.0
.target sm_100
.address_size 64

	// .globl	_Z11cent_kernelPfPiS0_S_S0_S0_i
// _ZZ11cent_kernelPfPiS0_S_S0_S0_iE5level has been demoted
// _ZZ11cent_kernelPfPiS0_S_S0_S0_iE8improved has been demoted

.visible .entry _Z11cent_kernelPfPiS0_S_S0_S0_i(
	.param .u64 .ptr .align 1 _Z11cent_kernelPfPiS0_S_S0_S0_i_param_0,
	.param .u64 .ptr .align 1 _Z11cent_kernelPfPiS0_S_S0_S0_i_param_1,
	.param .u64 .ptr .align 1 _Z11cent_kernelPfPiS0_S_S0_S0_i_param_2,
	.param .u64 .ptr .align 1 _Z11cent_kernelPfPiS0_S_S0_S0_i_param_3,
	.param .u64 .ptr .align 1 _Z11cent_kernelPfPiS0_S_S0_S0_i_param_4,
	.param .u64 .ptr .align 1 _Z11cent_kernelPfPiS0_S_S0_S0_i_param_5,
	.param .u32 _Z11cent_kernelPfPiS0_S_S0_S0_i_param_6
)
{
	.reg .pred 	%p<49>;
	.reg .b32 	%r<230>;
	.reg .b32 	%f<16>;
	.reg .b64 	%rd<59>;
	.reg .b64 	%fd<6>;
	// demoted variable
	.shared .align 4 .u32 _ZZ11cent_kernelPfPiS0_S_S0_S0_iE5level;
	// demoted variable
	.shared .align 4 .u32 _ZZ11cent_kernelPfPiS0_S_S0_S0_iE8improved;
	ld.param.u64 	%rd15, [_Z11cent_kernelPfPiS0_S_S0_S0_i_param_0];
	ld.param.u64 	%rd16, [_Z11cent_kernelPfPiS0_S_S0_S0_i_param_1];
	ld.param.u64 	%rd17, [_Z11cent_kernelPfPiS0_S_S0_S0_i_param_2];
	ld.param.u64 	%rd18, [_Z11cent_kernelPfPiS0_S_S0_S0_i_param_3];
	ld.param.u64 	%rd19, [_Z11cent_kernelPfPiS0_S_S0_S0_i_param_4];
	ld.param.u64 	%rd20, [_Z11cent_kernelPfPiS0_S_S0_S0_i_param_5];
	ld.param.u32 	%r74, [_Z11cent_kernelPfPiS0_S_S0_S0_i_param_6];
	cvta.to.global.u64 	%rd1, %rd20;
	cvta.to.global.u64 	%rd2, %rd18;
	cvta.to.global.u64 	%rd3, %rd17;
	cvta.to.global.u64 	%rd4, %rd16;
	cvta.to.global.u64 	%rd5, %rd15;
	cvta.to.global.u64 	%rd6, %rd19;
	mov.u32 	%r198, %ctaid.x;
	setp.ge.s32 	%p1, %r198, %r74;
	@%p1 bra 	$L__BB0_53;
	mov.u32 	%r2, %tid.x;
	mov.u32 	%r3, %ntid.x;
	cvt.rn.f32.u32 	%f1, %r74;
	mul.lo.s32 	%r4, %r74, 3;
	and.b32  	%r5, %r74, 7;
	and.b32  	%r6, %r74, -8;
	and.b32  	%r7, %r74, 1;
$L__BB0_2:
	setp.ne.s32 	%p2, %r2, 0;
	@%p2 bra 	$L__BB0_4;
	mul.wide.s32 	%rd21, %r198, 4;
	add.s64 	%rd22, %rd6, %rd21;
	ld.global.u32 	%r75, [%rd22+4];
	ld.global.u32 	%r76, [%rd22];
	sub.s32 	%r77, %r75, %r76;
	cvt.rn.f32.s32 	%f2, %r77;
	add.s64 	%rd23, %rd5, %rd21;
	st.global.f32 	[%rd23], %f2;
	mov.b32 	%r78, 0;
	st.shared.u32 	[_ZZ11cent_kernelPfPiS0_S_S0_S0_iE5level], %r78;
	mov.b32 	%r79, 1;
	st.shared.u32 	[_ZZ11cent_kernelPfPiS0_S_S0_S0_iE8improved], %r79;
	mad.lo.s32 	%r80, %r198, %r74, %r198;
	mul.wide.s32 	%rd24, %r80, 4;
	add.s64 	%rd25, %rd4, %rd24;
	st.global.u32 	[%rd25], %r78;
	add.s64 	%rd26, %rd3, %rd24;
	st.global.u32 	[%rd26], %r79;
$L__BB0_4:
	bar.sync 	0;
	ld.shared.u32 	%r81, [_ZZ11cent_kernelPfPiS0_S_S0_S0_iE8improved];
	setp.ne.s32 	%p3, %r81, 1;
	@%p3 bra 	$L__BB0_23;
	mul.lo.s32 	%r9, %r198, %r74;
$L__BB0_6:
	setp.ne.s32 	%p4, %r2, 0;
	@%p4 bra 	$L__BB0_8;
	mov.b32 	%r82, 0;
	st.shared.u32 	[_ZZ11cent_kernelPfPiS0_S_S0_S0_iE8improved], %r82;
$L__BB0_8:
	setp.ge.u32 	%p5, %r2, %r74;
	@%p5 bra 	$L__BB0_20;
	ld.shared.u32 	%r10, [_ZZ11cent_kernelPfPiS0_S_S0_S0_iE5level];
	add.s32 	%r11, %r10, 1;
	mov.u32 	%r199, %r2;
$L__BB0_10:
	mul.wide.s32 	%rd27, %r199, 4;
	add.s64 	%rd7, %rd6, %rd27;
	ld.global.u32 	%r200, [%rd7];
	ld.global.u32 	%r83, [%rd7+4];
	setp.ge.s32 	%p6, %r200, %r83;
	@%p6 bra 	$L__BB0_19;
	add.s32 	%r84, %r199, %r9;
	mul.wide.s32 	%rd28, %r84, 4;
	add.s64 	%rd8, %rd4, %rd28;
	add.s64 	%rd9, %rd3, %rd28;
$L__BB0_12:
	mul.wide.s32 	%rd29, %r200, 4;
	add.s64 	%rd30, %rd1, %rd29;
	ld.global.u32 	%r85, [%rd30];
	add.s32 	%r15, %r85, %r9;
	mul.wide.s32 	%rd31, %r15, 4;
	add.s64 	%rd10, %rd4, %rd31;
	ld.global.u32 	%r201, [%rd10];
	setp.ne.s32 	%p7, %r201, %r10;
	@%p7 bra 	$L__BB0_15;
	ld.global.u32 	%r86, [%rd8];
	setp.ne.s32 	%p8, %r86, -1;
	mov.u32 	%r201, %r10;
	@%p8 bra 	$L__BB0_15;
	st.global.u32 	[%rd8], %r11;
	mov.b32 	%r87, 1;
	st.shared.u32 	[_ZZ11cent_kernelPfPiS0_S_S0_S0_iE8improved], %r87;
	ld.global.u32 	%r201, [%rd10];
$L__BB0_15:
	setp.ne.s32 	%p9, %r201, %r10;
	@%p9 bra 	$L__BB0_18;
	ld.global.u32 	%r88, [%rd8];
	setp.ne.s32 	%p10, %r88, %r11;
	@%p10 bra 	$L__BB0_18;
	mul.wide.s32 	%rd32, %r15, 4;
	add.s64 	%rd33, %rd3, %rd32;
	ld.global.u32 	%r89, [%rd33];
	cvt.rn.f32.s32 	%f3, %r89;
	ld.global.u32 	%r90, [%rd9];
	cvt.rn.f32.s32 	%f4, %r90;
	add.f32 	%f5, %f3, %f4;
	cvt.rzi.s32.f32 	%r91, %f5;
	st.global.u32 	[%rd9], %r91;
$L__BB0_18:
	add.s32 	%r200, %r200, 1;
	ld.global.u32 	%r92, [%rd7+4];
	setp.lt.s32 	%p11, %r200, %r92;
	@%p11 bra 	$L__BB0_12;
$L__BB0_19:
	add.s32 	%r199, %r199, %r3;
	setp.lt.s32 	%p12, %r199, %r74;
	@%p12 bra 	$L__BB0_10;
$L__BB0_20:
	setp.ne.s32 	%p13, %r2, 0;
	@%p13 bra 	$L__BB0_22;
	ld.shared.u32 	%r93, [_ZZ11cent_kernelPfPiS0_S_S0_S0_iE5level];
	add.s32 	%r94, %r93, 1;
	st.shared.u32 	[_ZZ11cent_kernelPfPiS0_S_S0_S0_iE5level], %r94;
$L__BB0_22:
	bar.sync 	0;
	ld.shared.u32 	%r95, [_ZZ11cent_kernelPfPiS0_S_S0_S0_iE8improved];
	setp.eq.s32 	%p14, %r95, 1;
	@%p14 bra 	$L__BB0_6;
$L__BB0_23:
	setp.ne.s32 	%p15, %r2, 0;
	@%p15 bra 	$L__BB0_37;
	add.s32 	%r98, %r74, -1;
	setp.lt.u32 	%p16, %r98, 7;
	mul.lo.s32 	%r21, %r198, %r74;
	mov.b32 	%r212, 0;
	mov.u32 	%r221, %r212;
	mov.u32 	%r220, %r212;
	@%p16 bra 	$L__BB0_27;
	mov.b32 	%r202, 0;
	mov.u32 	%r221, %r202;
	mov.u32 	%r220, %r202;
$L__BB0_26:
	.pragma "nounroll";
	add.s32 	%r100, %r202, %r21;
	mul.wide.s32 	%rd34, %r100, 4;
	add.s64 	%rd35, %rd4, %rd34;
	ld.global.u32 	%r101, [%rd35];
	max.s32 	%r102, %r101, 0;
	add.s32 	%r103, %r220, %r102;
	add.s32 	%r104, %r101, -1;
	setp.lt.u32 	%p17, %r104, 2;
	selp.u32 	%r105, 1, 0, %p17;
	add.s32 	%r106, %r221, %r105;
	ld.global.u32 	%r107, [%rd35+4];
	max.s32 	%r108, %r107, 0;
	add.s32 	%r109, %r103, %r108;
	add.s32 	%r110, %r107, -1;
	setp.lt.u32 	%p18, %r110, 2;
	selp.u32 	%r111, 1, 0, %p18;
	add.s32 	%r112, %r106, %r111;
	ld.global.u32 	%r113, [%rd35+8];
	max.s32 	%r114, %r113, 0;
	add.s32 	%r115, %r109, %r114;
	add.s32 	%r116, %r113, -1;
	setp.lt.u32 	%p19, %r116, 2;
	selp.u32 	%r117, 1, 0, %p19;
	add.s32 	%r118, %r112, %r117;
	ld.global.u32 	%r119, [%rd35+12];
	max.s32 	%r120, %r119, 0;
	add.s32 	%r121, %r115, %r120;
	add.s32 	%r122, %r119, -1;
	setp.lt.u32 	%p20, %r122, 2;
	selp.u32 	%r123, 1, 0, %p20;
	add.s32 	%r124, %r118, %r123;
	ld.global.u32 	%r125, [%rd35+16];
	max.s32 	%r126, %r125, 0;
	add.s32 	%r127, %r121, %r126;
	add.s32 	%r128, %r125, -1;
	setp.lt.u32 	%p21, %r128, 2;
	selp.u32 	%r129, 1, 0, %p21;
	add.s32 	%r130, %r124, %r129;
	ld.global.u32 	%r131, [%rd35+20];
	max.s32 	%r132, %r131, 0;
	add.s32 	%r133, %r127, %r132;
	add.s32 	%r134, %r131, -1;
	setp.lt.u32 	%p22, %r134, 2;
	selp.u32 	%r135, 1, 0, %p22;
	add.s32 	%r136, %r130, %r135;
	ld.global.u32 	%r137, [%rd35+24];
	max.s32 	%r138, %r137, 0;
	add.s32 	%r139, %r133, %r138;
	add.s32 	%r140, %r137, -1;
	setp.lt.u32 	%p23, %r140, 2;
	selp.u32 	%r141, 1, 0, %p23;
	add.s32 	%r142, %r136, %r141;
	ld.global.u32 	%r143, [%rd35+28];
	max.s32 	%r144, %r143, 0;
	add.s32 	%r220, %r139, %r144;
	add.s32 	%r145, %r143, -1;
	setp.lt.u32 	%p24, %r145, 2;
	selp.u32 	%r146, 1, 0, %p24;
	add.s32 	%r221, %r142, %r146;
	add.s32 	%r202, %r202, 8;
	setp.ne.s32 	%p25, %r202, %r6;
	mov.u32 	%r212, %r6;
	@%p25 bra 	$L__BB0_26;
$L__BB0_27:
	setp.eq.s32 	%p26, %r5, 0;
	@%p26 bra 	$L__BB0_36;
	add.s32 	%r148, %r5, -1;
	setp.lt.u32 	%p27, %r148, 3;
	@%p27 bra 	$L__BB0_30;
	add.s32 	%r149, %r212, %r21;
	mul.wide.s32 	%rd36, %r149, 4;
	add.s64 	%rd37, %rd4, %rd36;
	ld.global.u32 	%r150, [%rd37];
	max.s32 	%r151, %r150, 0;
	add.s32 	%r152, %r220, %r151;
	add.s32 	%r153, %r150, -1;
	setp.lt.u32 	%p28, %r153, 2;
	selp.u32 	%r154, 1, 0, %p28;
	add.s32 	%r155, %r221, %r154;
	ld.global.u32 	%r156, [%rd37+4];
	max.s32 	%r157, %r156, 0;
	add.s32 	%r158, %r152, %r157;
	add.s32 	%r159, %r156, -1;
	setp.lt.u32 	%p29, %r159, 2;
	selp.u32 	%r160, 1, 0, %p29;
	add.s32 	%r161, %r155, %r160;
	ld.global.u32 	%r162, [%rd37+8];
	max.s32 	%r163, %r162, 0;
	add.s32 	%r164, %r158, %r163;
	add.s32 	%r165, %r162, -1;
	setp.lt.u32 	%p30, %r165, 2;
	selp.u32 	%r166, 1, 0, %p30;
	add.s32 	%r167, %r161, %r166;
	ld.global.u32 	%r168, [%rd37+12];
	max.s32 	%r169, %r168, 0;
	add.s32 	%r220, %r164, %r169;
	add.s32 	%r170, %r168, -1;
	setp.lt.u32 	%p31, %r170, 2;
	selp.u32 	%r171, 1, 0, %p31;
	add.s32 	%r221, %r167, %r171;
	add.s32 	%r212, %r212, 4;
$L__BB0_30:
	and.b32  	%r173, %r74, 3;
	setp.eq.s32 	%p32, %r173, 0;
	@%p32 bra 	$L__BB0_36;
	setp.eq.s32 	%p33, %r173, 1;
	@%p33 bra 	$L__BB0_33;
	add.s32 	%r174, %r212, %r21;
	mul.wide.s32 	%rd38, %r174, 4;
	add.s64 	%rd39, %rd4, %rd38;
	ld.global.u32 	%r175, [%rd39];
	max.s32 	%r176, %r175, 0;
	add.s32 	%r177, %r220, %r176;
	add.s32 	%r178, %r175, -1;
	setp.lt.u32 	%p34, %r178, 2;
	selp.u32 	%r179, 1, 0, %p34;
	add.s32 	%r180, %r221, %r179;
	ld.global.u32 	%r181, [%rd39+4];
	max.s32 	%r182, %r181, 0;
	add.s32 	%r220, %r177, %r182;
	add.s32 	%r183, %r181, -1;
	setp.lt.u32 	%p35, %r183, 2;
	selp.u32 	%r184, 1, 0, %p35;
	add.s32 	%r221, %r180, %r184;
	add.s32 	%r212, %r212, 2;
$L__BB0_33:
	setp.eq.s32 	%p36, %r7, 0;
	@%p36 bra 	$L__BB0_36;
	add.s32 	%r185, %r212, %r21;
	mul.wide.s32 	%rd40, %r185, 4;
	add.s64 	%rd41, %rd4, %rd40;
	ld.global.u32 	%r49, [%rd41];
	setp.lt.s32 	%p37, %r49, 1;
	@%p37 bra 	$L__BB0_36;
	setp.lt.u32 	%p38, %r49, 3;
	selp.u32 	%r186, 1, 0, %p38;
	add.s32 	%r221, %r221, %r186;
	add.s32 	%r220, %r49, %r220;
$L__BB0_36:
	cvt.rn.f32.s32 	%f6, %r221;
	cvt.rn.f32.s32 	%f7, %r220;
	add.s32 	%r187, %r198, %r74;
	mul.wide.s32 	%rd42, %r187, 4;
	add.s64 	%rd43, %rd5, %rd42;
	st.global.f32 	[%rd43], %f6;
	div.rn.f32 	%f8, %f1, %f7;
	mul.wide.s32 	%rd44, %r74, 4;
	add.s64 	%rd45, %rd43, %rd44;
	st.global.f32 	[%rd45], %f8;
$L__BB0_37:
	ld.shared.u32 	%r228, [_ZZ11cent_kernelPfPiS0_S_S0_S0_iE5level];
	setp.lt.s32 	%p39, %r228, 1;
	@%p39 bra 	$L__BB0_52;
	mul.lo.s32 	%r55, %r198, %r74;
$L__BB0_39:
	setp.ge.u32 	%p40, %r2, %r74;
	@%p40 bra 	$L__BB0_49;
	mov.u32 	%r224, %r2;
$L__BB0_41:
	add.s32 	%r59, %r224, %r55;
	mul.wide.s32 	%rd46, %r59, 4;
	add.s64 	%rd11, %rd4, %rd46;
	ld.global.u32 	%r188, [%rd11];
	setp.ne.s32 	%p41, %r188, %r228;
	@%p41 bra 	$L__BB0_48;
	mul.wide.s32 	%rd47, %r224, 4;
	add.s64 	%rd12, %rd6, %rd47;
	ld.global.u32 	%r226, [%rd12];
	ld.global.u32 	%r227, [%rd12+4];
	setp.ge.s32 	%p42, %r226, %r227;
	mul.wide.s32 	%rd48, %r59, 4;
	add.s64 	%rd13, %rd2, %rd48;
	@%p42 bra 	$L__BB0_47;
	mul.wide.s32 	%rd49, %r59, 4;
	add.s64 	%rd14, %rd3, %rd49;
$L__BB0_44:
	mul.wide.s32 	%rd50, %r226, 4;
	add.s64 	%rd51, %rd1, %rd50;
	ld.global.u32 	%r189, [%rd51];
	add.s32 	%r64, %r189, %r55;
	mul.wide.s32 	%rd52, %r64, 4;
	add.s64 	%rd53, %rd4, %rd52;
	ld.global.u32 	%r190, [%rd53];
	add.s32 	%r191, %r190, 1;
	ld.global.u32 	%r192, [%rd11];
	setp.ne.s32 	%p43, %r191, %r192;
	@%p43 bra 	$L__BB0_46;
	mul.wide.s32 	%rd54, %r64, 4;
	add.s64 	%rd55, %rd2, %rd54;
	add.s64 	%rd56, %rd3, %rd54;
	ld.global.u32 	%r193, [%rd56];
	cvt.rn.f64.s32 	%fd1, %r193;
	ld.global.u32 	%r194, [%rd14];
	cvt.rn.f64.s32 	%fd2, %r194;
	div.rn.f64 	%fd3, %fd1, %fd2;
	ld.global.f32 	%f9, [%rd13];
	add.f32 	%f10, %f9, 0f3F800000;
	cvt.f64.f32 	%fd4, %f10;
	mul.f64 	%fd5, %fd3, %fd4;
	cvt.rn.f32.f64 	%f11, %fd5;
	atom.global.add.f32 	%f12, [%rd55], %f11;
	ld.global.u32 	%r227, [%rd12+4];
$L__BB0_46:
	add.s32 	%r226, %r226, 1;
	setp.lt.s32 	%p44, %r226, %r227;
	@%p44 bra 	$L__BB0_44;
$L__BB0_47:
	add.s32 	%r195, %r224, %r4;
	mul.wide.s32 	%rd57, %r195, 4;
	add.s64 	%rd58, %rd5, %rd57;
	ld.global.f32 	%f13, [%rd13];
	mul.f32 	%f14, %f13, 0f3F000000;
	atom.global.add.f32 	%f15, [%rd58], %f14;
	ld.shared.u32 	%r228, [_ZZ11cent_kernelPfPiS0_S_S0_S0_iE5level];
$L__BB0_48:
	add.s32 	%r224, %r224, %r3;
	setp.lt.s32 	%p45, %r224, %r74;
	@%p45 bra 	$L__BB0_41;
$L__BB0_49:
	setp.ne.s32 	%p46, %r2, 0;
	@%p46 bra 	$L__BB0_51;
	add.s32 	%r196, %r228, -1;
	st.shared.u32 	[_ZZ11cent_kernelPfPiS0_S_S0_S0_iE5level], %r196;
$L__BB0_51:
	bar.sync 	0;
	ld.shared.u32 	%r228, [_ZZ11cent_kernelPfPiS0_S_S0_S0_iE5level];
	setp.gt.s32 	%p47, %r228, 0;
	@%p47 bra 	$L__BB0_39;
$L__BB0_52:
	mov.u32 	%r197, %nctaid.x;
	add.s32 	%r198, %r198, %r197;
	setp.lt.s32 	%p48, %r198, %r74;
	@%p48 bra 	$L__BB0_2;
$L__BB0_53:
	ret;

}


// ===== COMPILED SASS (sm_100) =====

	.target	sm_100

	.elftype	@"ET_EXEC"


//--------------------- .note.nv.tkinfo           --------------------------
	.section	.note.nv.tkinfo,"",@"SHT_NOTE"
	.sectionflags	@"SHF_NOTE_NV_TKINFO"
	.tkinfo
        /*0018*/ 	.word	0x00000002
        /*0030*/ 	.string	""
        /*0030*/ 	.string	"ptxas"
        /*0030*/ 	.string	"Cuda compilation tools, release 13.0, V13.0.88"
        /*0030*/ 	.string	"Build cuda_13.0.r13.0/compiler.36424714_0"
        /*0030*/ 	.string	"-arch sm_100 -m 64 "



//--------------------- .note.nv.cuinfo           --------------------------
	.section	.note.nv.cuinfo,"",@"SHT_NOTE"
	.sectionflags	@"SHF_NOTE_NV_CUINFO"
        /*0018*/ 	.short	0x0002
        /*001a*/ 	.short	0x0064
        /*001c*/ 	.short	0x0082
	.zero		2


//--------------------- .nv.info                  --------------------------
	.section	.nv.info,"",@"SHT_CUDA_INFO"
	.align	4


	//----- nvinfo : EIATTR_REGCOUNT
	.align		4
        /*0000*/ 	.byte	0x04, 0x2f
        /*0002*/ 	.short	(.L_1 - .L_0)
	.align		4
.L_0:
        /*0004*/ 	.word	index@(_Z11cent_kernelPfPiS0_S_S0_S0_i)
        /*0008*/ 	.word	0x0000002c


	//----- nvinfo : EIATTR_FRAME_SIZE
	.align		4
.L_1:
        /*000c*/ 	.byte	0x04, 0x11
        /*000e*/ 	.short	(.L_3 - .L_2)
	.align		4
.L_2:
        /*0010*/ 	.word	index@($__internal_1_$__cuda_sm3x_div_rn_noftz_f32_slowpath)
        /*0014*/ 	.word	0x00000000


	//----- nvinfo : EIATTR_FRAME_SIZE
	.align		4
.L_3:
        /*0018*/ 	.byte	0x04, 0x11
        /*001a*/ 	.short	(.L_5 - .L_4)
	.align		4
.L_4:
        /*001c*/ 	.word	index@($__internal_0_$__cuda_sm20_div_rn_f64_full)
        /*0020*/ 	.word	0x00000000


	//----- nvinfo : EIATTR_FRAME_SIZE
	.align		4
.L_5:
        /*0024*/ 	.byte	0x04, 0x11
        /*0026*/ 	.short	(.L_7 - .L_6)
	.align		4
.L_6:
        /*0028*/ 	.word	index@(_Z11cent_kernelPfPiS0_S_S0_S0_i)
        /*002c*/ 	.word	0x00000000


	//----- nvinfo : EIATTR_MIN_STACK_SIZE
	.align		4
.L_7:
        /*0030*/ 	.byte	0x04, 0x12
        /*0032*/ 	.short	(.L_9 - .L_8)
	.align		4
.L_8:
        /*0034*/ 	.word	index@(_Z11cent_kernelPfPiS0_S_S0_S0_i)
        /*0038*/ 	.word	0x00000000
.L_9:


//--------------------- .nv.compat                --------------------------
	.section	.nv.compat,"",@"SHT_CUDA_COMPAT_INFO"
	.align	4
        /*0000*/ 	.byte	0x02, 0x09, 0x00, 0x00, 0x02, 0x02, 0x01, 0x00, 0x02, 0x05, 0x05, 0x00, 0x03, 0x07, 0x01, 0x01
        /*0010*/ 	.byte	0x02, 0x03, 0x00, 0x00, 0x02, 0x06, 0x01, 0x00, 0x04, 0x0b, 0x08, 0x00, 0x01, 0x00, 0x00, 0x00
        /*0020*/ 	.byte	0x00, 0x00, 0x00, 0x00


//--------------------- .nv.info._Z11cent_kernelPfPiS0_S_S0_S0_i --------------------------
	.section	.nv.info._Z11cent_kernelPfPiS0_S_S0_S0_i,"",@"SHT_CUDA_INFO"
	.sectionflags	@""
	.align	4


	//----- nvinfo : EIATTR_CUDA_API_VERSION
	.align		4
        /*0000*/ 	.byte	0x04, 0x37
        /*0002*/ 	.short	(.L_11 - .L_10)
.L_10:
        /*0004*/ 	.word	0x00000082


	//----- nvinfo : EIATTR_KPARAM_INFO
	.align		4
.L_11:
        /*0008*/ 	.byte	0x04, 0x17
        /*000a*/ 	.short	(.L_13 - .L_12)
.L_12:
        /*000c*/ 	.word	0x00000000
        /*0010*/ 	.short	0x0006
        /*0012*/ 	.short	0x0030
        /*0014*/ 	.byte	0x00, 0xf0, 0x11, 0x00


	//----- nvinfo : EIATTR_KPARAM_INFO
	.align		4
.L_13:
        /*0018*/ 	.byte	0x04, 0x17
        /*001a*/ 	.short	(.L_15 - .L_14)
.L_14:
        /*001c*/ 	.word	0x00000000
        /*0020*/ 	.short	0x0005
        /*0022*/ 	.short	0x0028
        /*0024*/ 	.byte	0x00, 0xf5, 0x21, 0x00


	//----- nvinfo : EIATTR_KPARAM_INFO
	.align		4
.L_15:
        /*0028*/ 	.byte	0x04, 0x17
        /*002a*/ 	.short	(.L_17 - .L_16)
.L_16:
        /*002c*/ 	.word	0x00000000
        /*0030*/ 	.short	0x0004
        /*0032*/ 	.short	0x0020
        /*0034*/ 	.byte	0x00, 0xf5, 0x21, 0x00


	//----- nvinfo : EIATTR_KPARAM_INFO
	.align		4
.L_17:
        /*0038*/ 	.byte	0x04, 0x17
        /*003a*/ 	.short	(.L_19 - .L_18)
.L_18:
        /*003c*/ 	.word	0x00000000
        /*0040*/ 	.short	0x0003
        /*0042*/ 	.short	0x0018
        /*0044*/ 	.byte	0x00, 0xf5, 0x21, 0x00


	//----- nvinfo : EIATTR_KPARAM_INFO
	.align		4
.L_19:
        /*0048*/ 	.byte	0x04, 0x17
        /*004a*/ 	.short	(.L_21 - .L_20)
.L_20:
        /*004c*/ 	.word	0x00000000
        /*0050*/ 	.short	0x0002
        /*0052*/ 	.short	0x0010
        /*0054*/ 	.byte	0x00, 0xf5, 0x21, 0x00


	//----- nvinfo : EIATTR_KPARAM_INFO
	.align		4
.L_21:
        /*0058*/ 	.byte	0x04, 0x17
        /*005a*/ 	.short	(.L_23 - .L_22)
.L_22:
        /*005c*/ 	.word	0x00000000
        /*0060*/ 	.short	0x0001
        /*0062*/ 	.short	0x0008
        /*0064*/ 	.byte	0x00, 0xf5, 0x21, 0x00


	//----- nvinfo : EIATTR_KPARAM_INFO
	.align		4
.L_23:
        /*0068*/ 	.byte	0x04, 0x17
        /*006a*/ 	.short	(.L_25 - .L_24)
.L_24:
        /*006c*/ 	.word	0x00000000
        /*0070*/ 	.short	0x0000
        /*0072*/ 	.short	0x0000
        /*0074*/ 	.byte	0x00, 0xf5, 0x21, 0x00


	//----- nvinfo : EIATTR_SPARSE_MMA_MASK
	.align		4
.L_25:
        /*0078*/ 	.byte	0x03, 0x50
        /*007a*/ 	.short	0x0000


	//----- nvinfo : EIATTR_MAXREG_COUNT
	.align		4
        /*007c*/ 	.byte	0x03, 0x1b
        /*007e*/ 	.short	0x00ff


	//----- nvinfo : EIATTR_NUM_BARRIERS
	.align		4
        /*0080*/ 	.byte	0x02, 0x4c
        /*0082*/ 	.byte	0x01
	.zero		1


	//----- nvinfo : EIATTR_MERCURY_ISA_VERSION
	.align		4
        /*0084*/ 	.byte	0x03, 0x5f
        /*0086*/ 	.short	0x0101


	//----- nvinfo : EIATTR_VRC_CTA_INIT_COUNT
	.align		4
        /*0088*/ 	.byte	0x02, 0x4a
	.zero		1
	.zero		1


	//----- nvinfo : EIATTR_EXIT_INSTR_OFFSETS
	.align		4
        /*008c*/ 	.byte	0x04, 0x1c
        /*008e*/ 	.short	(.L_27 - .L_26)


	//   ....[0]....
.L_26:
        /*0090*/ 	.word	0x00000040


	//   ....[1]....
        /*0094*/ 	.word	0x00001990


	//----- nvinfo : EIATTR_CRS_STACK_SIZE
	.align		4
.L_27:
        /*0098*/ 	.byte	0x04, 0x1e
        /*009a*/ 	.short	(.L_29 - .L_28)
.L_28:
        /*009c*/ 	.word	0x00000000


	//----- nvinfo : EIATTR_CBANK_PARAM_SIZE
	.align		4
.L_29:
        /*00a0*/ 	.byte	0x03, 0x19
        /*00a2*/ 	.short	0x0034


	//----- nvinfo : EIATTR_PARAM_CBANK
	.align		4
        /*00a4*/ 	.byte	0x04, 0x0a
        /*00a6*/ 	.short	(.L_31 - .L_30)
	.align		4
.L_30:
        /*00a8*/ 	.word	index@(.nv.constant0._Z11cent_kernelPfPiS0_S_S0_S0_i)
        /*00ac*/ 	.short	0x0380
        /*00ae*/ 	.short	0x0034


	//----- nvinfo : EIATTR_SW_WAR
	.align		4
.L_31:
        /*00b0*/ 	.byte	0x04, 0x36
        /*00b2*/ 	.short	(.L_33 - .L_32)
.L_32:
        /*00b4*/ 	.word	0x00000008
.L_33:


//--------------------- .nv.callgraph             --------------------------
	.section	.nv.callgraph,"",@"SHT_CUDA_CALLGRAPH"
	.align	4
	.sectionentsize	8
	.align		4
        /*0000*/ 	.word	0x00000000
	.align		4
        /*0004*/ 	.word	0xffffffff
	.align		4
        /*0008*/ 	.word	0x00000000
	.align		4
        /*000c*/ 	.word	0xfffffffe
	.align		4
        /*0010*/ 	.word	0x00000000
	.align		4
        /*0014*/ 	.word	0xfffffffd
	.align		4
        /*0018*/ 	.word	0x00000000
	.align		4
        /*001c*/ 	.word	0xfffffffc


//--------------------- .text._Z11cent_kernelPfPiS0_S_S0_S0_i --------------------------
	.section	.text._Z11cent_kernelPfPiS0_S_S0_S0_i,"ax",@progbits
	.align	128
        .global         _Z11cent_kernelPfPiS0_S_S0_S0_i
        .type           _Z11cent_kernelPfPiS0_S_S0_S0_i,@function
        .size           _Z11cent_kernelPfPiS0_S_S0_S0_i,(.L_x_51 - _Z11cent_kernelPfPiS0_S_S0_S0_i)
        .other          _Z11cent_kernelPfPiS0_S_S0_S0_i,@"STO_CUDA_ENTRY STV_DEFAULT"
_Z11cent_kernelPfPiS0_S_S0_S0_i:
.text._Z11cent_kernelPfPiS0_S_S0_S0_i:
[----:B------:R-:W-:Y:S08]  /*0000*/  LDC R1, c[0x0][0x37c] ;  /* 0x0000df00ff017b82 */ /* 0x000ff00000000800 */
[----:B------:R-:W0:Y:S08]  /*0010*/  S2UR UR4, SR_CTAID.X ;  /* 0x00000000000479c3 */ /* 0x000e300000002500 */
[----:B------:R-:W0:Y:S02]  /*0020*/  LDC R34, c[0x0][0x3b0] ;  /* 0x0000ec00ff227b82 */ /* 0x000e240000000800 */
[----:B0-----:R-:W-:-:S13]  /*0030*/  ISETP.LE.AND P0, PT, R34, UR4, PT ;  /* 0x0000000422007c0c */ /* 0x001fda000bf03270 */
[----:B------:R-:W-:Y:S05]  /*0040*/  @P0 EXIT ;  /* 0x000000000000094d */ /* 0x000fea0003800000 */
[----:B------:R-:W0:Y:S01]  /*0050*/  S2R R31, SR_TID.X ;  /* 0x00000000001f7919 */ /* 0x000e220000002100 */
[----:B------:R-:W-:Y:S01]  /*0060*/  I2FP.F32.U32 R0, R34 ;  /* 0x0000002200007245 */ /* 0x000fe20000201000 */
[----:B------:R-:W-:Y:S01]  /*0070*/  IMAD.U32 R35, RZ, RZ, UR4 ;  /* 0x00000004ff237e24 */ /* 0x000fe2000f8e00ff */
[C---:B------:R-:W-:Y:S01]  /*0080*/  LOP3.LUT R33, R34.reuse, 0x7, RZ, 0xc0, !PT ;  /* 0x0000000722217812 */ /* 0x040fe200078ec0ff */
[----:B------:R-:W1:Y:S01]  /*0090*/  LDCU UR6, c[0x0][0x360] ;  /* 0x00006c00ff0677ac */ /* 0x000e620008000800 */
[----:B------:R-:W-:Y:S01]  /*00a0*/  LOP3.LUT R34, R34, 0xfffffff8, RZ, 0xc0, !PT ;  /* 0xfffffff822227812 */ /* 0x000fe200078ec0ff */
[----:B------:R-:W2:Y:S06]  /*00b0*/  LDCU.64 UR8, c[0x0][0x358] ;  /* 0x00006b00ff0877ac */ /* 0x000eac0008000a00 */
.L_x_35:
[----:B0-----:R-:W-:Y:S01]  /*00c0*/  ISETP.NE.AND P0, PT, R31, RZ, PT ;  /* 0x000000ff1f00720c */ /* 0x001fe20003f05270 */
[----:B------:R-:W-:-:S12]  /*00d0*/  BSSY.RECONVERGENT B0, `(.L_x_0) ;  /* 0x0000019000007945 */ /* 0x000fd80003800200 */
[----:B-1----:R-:W-:Y:S05]  /*00e0*/  @P0 BRA `(.L_x_1) ;  /* 0x00000000005c0947 */ /* 0x002fea0003800000 */
[----:B------:R-:W0:Y:S08]  /*00f0*/  LDC.64 R2, c[0x0][0x3a0] ;  /* 0x0000e800ff027b82 */ /* 0x000e300000000a00 */
[----:B------:R-:W3:Y:S08]  /*0100*/  LDC R12, c[0x0][0x3b0] ;  /* 0x0000ec00ff0c7b82 */ /* 0x000ef00000000800 */
[----:B------:R-:W4:Y:S01]  /*0110*/  S2UR UR5, SR_CgaCtaId ;  /* 0x00000000000579c3 */ /* 0x000f220000008800 */
[----:B0-----:R-:W-:-:S07]  /*0120*/  IMAD.WIDE R2, R35, 0x4, R2 ;  /* 0x0000000423027825 */ /* 0x001fce00078e0202 */
[----:B------:R-:W0:Y:S01]  /*0130*/  LDC.64 R4, c[0x0][0x380] ;  /* 0x0000e000ff047b82 */ /* 0x000e220000000a00 */
[----:B--2---:R-:W2:Y:S04]  /*0140*/  LDG.E R10, desc[UR8][R2.64+0x4] ;  /* 0x00000408020a7981 */ /* 0x004ea8000c1e1900 */
[----:B------:R0:W2:Y:S03]  /*0150*/  LDG.E R11, desc[UR8][R2.64] ;  /* 0x00000008020b7981 */ /* 0x0000a6000c1e1900 */
[----:B------:R-:W5:Y:S01]  /*0160*/  LDC.64 R6, c[0x0][0x388] ;  /* 0x0000e200ff067b82 */ /* 0x000f620000000a00 */
[----:B------:R-:W-:Y:S01]  /*0170*/  UMOV UR4, 0x400 ;  /* 0x0000040000047882 */ /* 0x000fe20000000000 */
[----:B---3--:R-:W-:-:S02]  /*0180*/  IMAD R13, R35, R12, R35 ;  /* 0x0000000c230d7224 */ /* 0x008fc400078e0223 */
[----:B------:R-:W-:Y:S01]  /*0190*/  IMAD.MOV.U32 R15, RZ, RZ, 0x1 ;  /* 0x00000001ff0f7424 */ /* 0x000fe200078e00ff */
[----:B----4-:R-:W-:Y:S01]  /*01a0*/  ULEA UR4, UR5, UR4, 0x18 ;  /* 0x0000000405047291 */ /* 0x010fe2000f8ec0ff */
[----:B------:R-:W-:Y:S02]  /*01b0*/  IMAD.MOV.U32 R14, RZ, RZ, RZ ;  /* 0x000000ffff0e7224 */ /* 0x000fe400078e00ff */
[----:B------:R-:W3:Y:S01]  /*01c0*/  LDC.64 R8, c[0x0][0x390] ;  /* 0x0000e400ff087b82 */ /* 0x000ee20000000a00 */
[----:B0-----:R-:W-:-:S05]  /*01d0*/  IMAD.WIDE R2, R35, 0x4, R4 ;  /* 0x0000000423027825 */ /* 0x001fca00078e0204 */
[----:B------:R0:W-:Y:S01]  /*01e0*/  STS.64 [UR4], R14 ;  /* 0x0000000eff007988 */ /* 0x0001e20008000a04 */
[----:B-----5:R-:W-:-:S04]  /*01f0*/  IMAD.WIDE R4, R13, 0x4, R6 ;  /* 0x000000040d047825 */ /* 0x020fc800078e0206 */
[----:B---3--:R-:W-:-:S04]  /*0200*/  IMAD.WIDE R6, R13, 0x4, R8 ;  /* 0x000000040d067825 */ /* 0x008fc800078e0208 */
[----:B--2---:R-:W-:-:S05]  /*0210*/  IMAD.IADD R10, R10, 0x1, -R11 ;  /* 0x000000010a0a7824 */ /* 0x004fca00078e0a0b */
[----:B------:R-:W-:-:S05]  /*0220*/  I2FP.F32.S32 R11, R10 ;  /* 0x0000000a000b7245 */ /* 0x000fca0000201400 */
[----:B------:R0:W-:Y:S04]  /*0230*/  STG.E desc[UR8][R2.64], R11 ;  /* 0x0000000b02007986 */ /* 0x0001e8000c101908 */
[----:B------:R0:W-:Y:S04]  /*0240*/  STG.E desc[UR8][R4.64], RZ ;  /* 0x000000ff04007986 */ /* 0x0001e8000c101908 */
[----:B------:R0:W-:Y:S02]  /*0250*/  STG.E desc[UR8][R6.64], R15 ;  /* 0x0000000f06007986 */ /* 0x0001e4000c101908 */
.L_x_1:
[----:B-12---:R-:W-:Y:S05]  /*0260*/  BSYNC.RECONVERGENT B0 ;  /* 0x0000000000007941 */ /* 0x006fea0003800200 */
.L_x_0:
[----:B------:R-:W1:Y:S08]  /*0270*/  S2UR UR5, SR_CgaCtaId ;  /* 0x00000000000579c3 */ /* 0x000e700000008800 */
[----:B------:R-:W-:Y:S06]  /*0280*/  BAR.SYNC.DEFER_BLOCKING 0x0 ;  /* 0x0000000000007b1d */ /* 0x000fec0000010000 */
[----:B------:R-:W-:-:S02]  /*0290*/  UMOV UR4, 0x400 ;  /* 0x0000040000047882 */ /* 0x000fc40000000000 */
[----:B-1----:R-:W-:-:S09]  /*02a0*/  ULEA UR4, UR5, UR4, 0x18 ;  /* 0x0000000405047291 */ /* 0x002fd2000f8ec0ff */
[----:B0-----:R-:W0:Y:S02]  /*02b0*/  LDS R2, [UR4+0x4] ;  /* 0x00000404ff027984 */ /* 0x001e240008000800 */
[----:B0-----:R-:W-:-:S13]  /*02c0*/  ISETP.NE.AND P1, PT, R2, 0x1, PT ;  /* 0x000000010200780c */ /* 0x001fda0003f25270 */
[----:B------:R-:W-:Y:S05]  /*02d0*/  @P1 BRA `(.L_x_2) ;  /* 0x00000004005c1947 */ /* 0x000fea0003800000 */
.L_x_13:
[----:B------:R-:W-:Y:S01]  /*02e0*/  ISETP.NE.AND P0, PT, R31, RZ, PT ;  /* 0x000000ff1f00720c */ /* 0x000fe20003f05270 */
[----:B------:R-:W0:Y:S01]  /*02f0*/  LDCU UR4, c[0x0][0x3b0] ;  /* 0x00007600ff0477ac */ /* 0x000e220008000800 */
[----:B------:R-:W-:Y:S01]  /*0300*/  BSSY.RECONVERGENT B0, `(.L_x_3) ;  /* 0x0000049000007945 */ /* 0x000fe20003800200 */
[----:B-1----:R-:W1:Y:S10]  /*0310*/  LDCU UR7, c[0x0][0x3b0] ;  /* 0x00007600ff0777ac */ /* 0x002e740008000800 */
[----:B------:R-:W2:Y:S01]  /*0320*/  @!P0 S2R R3, SR_CgaCtaId ;  /* 0x0000000000038919 */ /* 0x000ea20000008800 */
[----:B------:R-:W-:-:S04]  /*0330*/  @!P0 MOV R2, 0x400 ;  /* 0x0000040000028802 */ /* 0x000fc80000000f00 */
[----:B--2---:R-:W-:-:S05]  /*0340*/  @!P0 LEA R2, R3, R2, 0x18 ;  /* 0x0000000203028211 */ /* 0x004fca00078ec0ff */
[----:B------:R2:W-:Y:S01]  /*0350*/  @!P0 STS [R2+0x4], RZ ;  /* 0x000004ff02008388 */ /* 0x0005e20000000800 */
[----:B0-----:R-:W-:-:S13]  /*0360*/  ISETP.GE.U32.AND P0, PT, R31, UR4, PT ;  /* 0x000000041f007c0c */ /* 0x001fda000bf06070 */
[----:B-12---:R-:W-:Y:S05]  /*0370*/  @P0 BRA `(.L_x_4) ;  /* 0x0000000400040947 */ /* 0x006fea0003800000 */
[----:B------:R-:W0:Y:S01]  /*0380*/  S2UR UR5, SR_CgaCtaId ;  /* 0x00000000000579c3 */ /* 0x000e220000008800 */
[----:B------:R-:W-:Y:S01]  /*0390*/  UMOV UR4, 0x400 ;  /* 0x0000040000047882 */ /* 0x000fe20000000000 */
[----:B------:R-:W-:Y:S01]  /*03a0*/  IMAD.MOV.U32 R12, RZ, RZ, R31 ;  /* 0x000000ffff0c7224 */ /* 0x000fe200078e001f */
[----:B0-----:R-:W-:-:S09]  /*03b0*/  ULEA UR4, UR5, UR4, 0x18 ;  /* 0x0000000405047291 */ /* 0x001fd2000f8ec0ff */
[----:B------:R-:W0:Y:S02]  /*03c0*/  LDS R14, [UR4] ;  /* 0x00000004ff0e7984 */ /* 0x000e240008000800 */
[----:B0-----:R-:W-:-:S07]  /*03d0*/  VIADD R13, R14, 0x1 ;  /* 0x000000010e0d7836 */ /* 0x001fce0000000000 */
.L_x_12:
[----:B------:R-:W0:Y:S02]  /*03e0*/  LDC.64 R2, c[0x0][0x3a0] ;  /* 0x0000e800ff027b82 */ /* 0x000e240000000a00 */
[----:B0-----:R-:W-:-:S05]  /*03f0*/  IMAD.WIDE R2, R12, 0x4, R2 ;  /* 0x000000040c027825 */ /* 0x001fca00078e0202 */
[----:B------:R-:W2:Y:S04]  /*0400*/  LDG.E R15, desc[UR8][R2.64] ;  /* 0x00000008020f7981 */ /* 0x000ea8000c1e1900 */
[----:B------:R-:W2:Y:S01]  /*0410*/  LDG.E R4, desc[UR8][R2.64+0x4] ;  /* 0x0000040802047981 */ /* 0x000ea2000c1e1900 */
[----:B------:R-:W-:Y:S01]  /*0420*/  BSSY.RECONVERGENT B1, `(.L_x_5) ;  /* 0x0000032000017945 */ /* 0x000fe20003800200 */
[----:B--2---:R-:W-:-:S13]  /*0430*/  ISETP.GE.AND P0, PT, R15, R4, PT ;  /* 0x000000040f00720c */ /* 0x004fda0003f06270 */
[----:B-1----:R-:W-:Y:S05]  /*0440*/  @P0 BRA `(.L_x_6) ;  /* 0x0000000000bc0947 */ /* 0x002fea0003800000 */
[----:B------:R-:W0:Y:S01]  /*0450*/  LDC.64 R8, c[0x0][0x388] ;  /* 0x0000e200ff087b82 */ /* 0x000e220000000a00 */
[----:B------:R-:W1:Y:S07]  /*0460*/  LDCU UR4, c[0x0][0x3b0] ;  /* 0x00007600ff0477ac */ /* 0x000e6e0008000800 */
[----:B------:R-:W2:Y:S08]  /*0470*/  LDC.64 R10, c[0x0][0x390] ;  /* 0x0000e400ff0a7b82 */ /* 0x000eb00000000a00 */
[----:B------:R-:W3:Y:S01]  /*0480*/  LDC.64 R4, c[0x0][0x388] ;  /* 0x0000e200ff047b82 */ /* 0x000ee20000000a00 */
[----:B-1----:R-:W-:-:S07]  /*0490*/  IMAD R17, R35, UR4, R12 ;  /* 0x0000000423117c24 */ /* 0x002fce000f8e020c */
[----:B------:R-:W1:Y:S01]  /*04a0*/  LDC.64 R6, c[0x0][0x3a8] ;  /* 0x0000ea00ff067b82 */ /* 0x000e620000000a00 */
[----:B0-----:R-:W-:-:S04]  /*04b0*/  IMAD.WIDE R8, R17, 0x4, R8 ;  /* 0x0000000411087825 */ /* 0x001fc800078e0208 */
[----:B--2---:R-:W-:-:S07]  /*04c0*/  IMAD.WIDE R10, R17, 0x4, R10 ;  /* 0x00000004110a7825 */ /* 0x004fce00078e020a */
.L_x_11:
[----:B-1----:R-:W-:-:S06]  /*04d0*/  IMAD.WIDE R16, R15, 0x4, R6 ;  /* 0x000000040f107825 */ /* 0x002fcc00078e0206 */
[----:B------:R-:W2:Y:S02]  /*04e0*/  LDG.E R16, desc[UR8][R16.64] ;  /* 0x0000000810107981 */ /* 0x000ea4000c1e1900 */
[----:B--2---:R-:W-:-:S04]  /*04f0*/  IMAD R23, R35, UR7, R16 ;  /* 0x0000000723177c24 */ /* 0x004fc8000f8e0210 */
[----:B---3--:R-:W-:-:S05]  /*0500*/  IMAD.WIDE R18, R23, 0x4, R4 ;  /* 0x0000000417127825 */ /* 0x008fca00078e0204 */
[----:B------:R-:W2:Y:S01]  /*0510*/  LDG.E R21, desc[UR8][R18.64] ;  /* 0x0000000812157981 */ /* 0x000ea2000c1e1900 */
[----:B------:R-:W-:Y:S01]  /*0520*/  BSSY.RECONVERGENT B2, `(.L_x_7) ;  /* 0x000000e000027945 */ /* 0x000fe20003800200 */
[----:B--2---:R-:W-:-:S13]  /*0530*/  ISETP.NE.AND P0, PT, R21, R14, PT ;  /* 0x0000000e1500720c */ /* 0x004fda0003f05270 */
[----:B------:R-:W-:Y:S05]  /*0540*/  @P0 BRA `(.L_x_8) ;  /* 0x00000000002c0947 */ /* 0x000fea0003800000 */
[----:B------:R-:W2:Y:S01]  /*0550*/  LDG.E R16, desc[UR8][R8.64] ;  /* 0x0000000808107981 */ /* 0x000ea2000c1e1900 */
[----:B------:R-:W-:Y:S01]  /*0560*/  IMAD.MOV.U32 R21, RZ, RZ, R14 ;  /* 0x000000ffff157224 */ /* 0x000fe200078e000e */
[----:B--2---:R-:W-:-:S13]  /*0570*/  ISETP.NE.AND P0, PT, R16, -0x1, PT ;  /* 0xffffffff1000780c */ /* 0x004fda0003f05270 */
[----:B------:R-:W-:Y:S05]  /*0580*/  @P0 BRA `(.L_x_8) ;  /* 0x00000000001c0947 */ /* 0x000fea0003800000 */
[----:B------:R0:W-:Y:S04]  /*0590*/  STG.E desc[UR8][R8.64], R13 ;  /* 0x0000000d08007986 */ /* 0x0001e8000c101908 */
[----:B------:R0:W5:Y:S01]  /*05a0*/  LDG.E R21, desc[UR8][R18.64] ;  /* 0x0000000812157981 */ /* 0x000162000c1e1900 */
[----:B------:R-:W1:Y:S01]  /*05b0*/  S2UR UR5, SR_CgaCtaId ;  /* 0x00000000000579c3 */ /* 0x000e620000008800 */
[----:B------:R-:W-:Y:S01]  /*05c0*/  UMOV UR4, 0x400 ;  /* 0x0000040000047882 */ /* 0x000fe20000000000 */
[----:B------:R-:W-:Y:S01]  /*05d0*/  IMAD.MOV.U32 R16, RZ, RZ, 0x1 ;  /* 0x00000001ff107424 */ /* 0x000fe200078e00ff */
[----:B-1----:R-:W-:-:S09]  /*05e0*/  ULEA UR4, UR5, UR4, 0x18 ;  /* 0x0000000405047291 */ /* 0x002fd2000f8ec0ff */
[----:B------:R0:W-:Y:S03]  /*05f0*/  STS [UR4+0x4], R16 ;  /* 0x00000410ff007988 */ /* 0x0001e60008000804 */
.L_x_8:
[----:B------:R-:W-:Y:S05]  /*0600*/  BSYNC.RECONVERGENT B2 ;  /* 0x0000000000027941 */ /* 0x000fea0003800200 */
.L_x_7:
[----:B-----5:R-:W-:Y:S01]  /*0610*/  ISETP.NE.AND P0, PT, R21, R14, PT ;  /* 0x0000000e1500720c */ /* 0x020fe20003f05270 */
[----:B------:R-:W-:-:S12]  /*0620*/  BSSY.RECONVERGENT B2, `(.L_x_9) ;  /* 0x000000d000027945 */ /* 0x000fd80003800200 */
[----:B------:R-:W-:Y:S05]  /*0630*/  @P0 BRA `(.L_x_10) ;  /* 0x00000000002c0947 */ /* 0x000fea0003800000 */
[----:B0-----:R-:W2:Y:S02]  /*0640*/  LDG.E R16, desc[UR8][R8.64] ;  /* 0x0000000808107981 */ /* 0x001ea4000c1e1900 */
[----:B--2---:R-:W-:-:S13]  /*0650*/  ISETP.NE.AND P0, PT, R16, R13, PT ;  /* 0x0000000d1000720c */ /* 0x004fda0003f05270 */
[----:B------:R-:W0:Y:S01]  /*0660*/  @!P0 LDC.64 R16, c[0x0][0x390] ;  /* 0x0000e400ff108b82 */ /* 0x000e220000000a00 */
[----:B------:R-:W2:Y:S01]  /*0670*/  @!P0 LDG.E R18, desc[UR8][R10.64] ;  /* 0x000000080a128981 */ /* 0x000ea2000c1e1900 */
[----:B0-----:R-:W-:-:S06]  /*0680*/  @!P0 IMAD.WIDE R16, R23, 0x4, R16 ;  /* 0x0000000417108825 */ /* 0x001fcc00078e0210 */
[----:B------:R-:W3:Y:S01]  /*0690*/  @!P0 LDG.E R16, desc[UR8][R16.64] ;  /* 0x0000000810108981 */ /* 0x000ee2000c1e1900 */
[----:B--2---:R-:W-:Y:S02]  /*06a0*/  @!P0 I2FP.F32.S32 R19, R18 ;  /* 0x0000001200138245 */ /* 0x004fe40000201400 */
[----:B---3--:R-:W-:-:S05]  /*06b0*/  @!P0 I2FP.F32.S32 R18, R16 ;  /* 0x0000001000128245 */ /* 0x008fca0000201400 */
[----:B------:R-:W-:-:S04]  /*06c0*/  @!P0 FADD R18, R18, R19 ;  /* 0x0000001312128221 */ /* 0x000fc80000000000 */
[----:B------:R-:W0:Y:S02]  /*06d0*/  @!P0 F2I.TRUNC.NTZ R19, R18 ;  /* 0x0000001200138305 */ /* 0x000e24000020f100 */
[----:B0-----:R1:W-:Y:S02]  /*06e0*/  @!P0 STG.E desc[UR8][R10.64], R19 ;  /* 0x000000130a008986 */ /* 0x0013e4000c101908 */
.L_x_10:
[----:B------:R-:W-:Y:S05]  /*06f0*/  BSYNC.RECONVERGENT B2 ;  /* 0x0000000000027941 */ /* 0x000fea0003800200 */
.L_x_9:
[----:B0-----:R-:W2:Y:S01]  /*0700*/  LDG.E R16, desc[UR8][R2.64+0x4] ;  /* 0x0000040802107981 */ /* 0x001ea2000c1e1900 */
[----:B------:R-:W-:-:S05]  /*0710*/  VIADD R15, R15, 0x1 ;  /* 0x000000010f0f7836 */ /* 0x000fca0000000000 */
[----:B--2---:R-:W-:-:S13]  /*0720*/  ISETP.GE.AND P0, PT, R15, R16, PT ;  /* 0x000000100f00720c */ /* 0x004fda0003f06270 */
[----:B------:R-:W-:Y:S05]  /*0730*/  @!P0 BRA `(.L_x_11) ;  /* 0xfffffffc00648947 */ /* 0x000fea000383ffff */
.L_x_6:
[----:B------:R-:W-:Y:S05]  /*0740*/  BSYNC.RECONVERGENT B1 ;  /* 0x0000000000017941 */ /* 0x000fea0003800200 */
.L_x_5:
[----:B------:R-:W0:Y:S01]  /*0750*/  LDCU UR4, c[0x0][0x3b0] ;  /* 0x00007600ff0477ac */ /* 0x000e220008000800 */
[----:B------:R-:W-:-:S05]  /*0760*/  VIADD R12, R12, UR6 ;  /* 0x000000060c0c7c36 */ /* 0x000fca0008000000 */
[----:B0-----:R-:W-:-:S13]  /*0770*/  ISETP.GE.AND P0, PT, R12, UR4, PT ;  /* 0x000000040c007c0c */ /* 0x001fda000bf06270 */
[----:B------:R-:W-:Y:S05]  /*0780*/  @!P0 BRA `(.L_x_12) ;  /* 0xfffffffc00148947 */ /* 0x000fea000383ffff */
.L_x_4:
[----:B------:R-:W-:Y:S05]  /*0790*/  BSYNC.RECONVERGENT B0 ;  /* 0x0000000000007941 */ /* 0x000fea0003800200 */
.L_x_3:
[----:B------:R-:W0:Y:S01]  /*07a0*/  S2UR UR5, SR_CgaCtaId ;  /* 0x00000000000579c3 */ /* 0x000e220000008800 */
[----:B------:R-:W-:Y:S01]  /*07b0*/  ISETP.NE.AND P0, PT, R31, RZ, PT ;  /* 0x000000ff1f00720c */ /* 0x000fe20003f05270 */
[----:B------:R-:W-:Y:S02]  /*07c0*/  UMOV UR4, 0x400 ;  /* 0x0000040000047882 */ /* 0x000fe40000000000 */
[----:B0-----:R-:W-:-:S10]  /*07d0*/  ULEA UR4, UR5, UR4, 0x18 ;  /* 0x0000000405047291 */ /* 0x001fd4000f8ec0ff */
[----:B------:R-:W0:Y:S02]  /*07e0*/  @!P0 LDS R2, [UR4] ;  /* 0x00000004ff028984 */ /* 0x000e240008000800 */
[----:B0-----:R-:W-:-:S05]  /*07f0*/  @!P0 VIADD R2, R2, 0x1 ;  /* 0x0000000102028836 */ /* 0x001fca0000000000 */
[----:B------:R-:W-:Y:S01]  /*0800*/  @!P0 STS [UR4], R2 ;  /* 0x00000002ff008988 */ /* 0x000fe20008000804 */
[----:B------:R-:W-:Y:S06]  /*0810*/  BAR.SYNC.DEFER_BLOCKING 0x0 ;  /* 0x0000000000007b1d */ /* 0x000fec0000010000 */
[----:B------:R-:W0:Y:S02]  /*0820*/  LDS R3, [UR4+0x4] ;  /* 0x00000404ff037984 */ /* 0x000e240008000800 */
[----:B0-----:R-:W-:-:S13]  /*0830*/  ISETP.NE.AND P1, PT, R3, 0x1, PT ;  /* 0x000000010300780c */ /* 0x001fda0003f25270 */
[----:B------:R-:W-:Y:S05]  /*0840*/  @!P1 BRA `(.L_x_13) ;  /* 0xfffffff800a49947 */ /* 0x000fea000383ffff */
.L_x_2:
[----:B------:R-:W-:Y:S04]  /*0850*/  BSSY.RECONVERGENT B0, `(.L_x_14) ;  /* 0x000009c000007945 */ /* 0x000fe80003800200 */
[----:B------:R-:W-:Y:S05]  /*0860*/  @P0 BRA `(.L_x_15) ;  /* 0x0000000800680947 */ /* 0x000fea0003800000 */
[----:B------:R-:W0:Y:S01]  /*0870*/  LDCU UR5, c[0x0][0x3b0] ;  /* 0x00007600ff0577ac */ /* 0x000e220008000800 */
[----:B------:R-:W-:Y:S01]  /*0880*/  IMAD.MOV.U32 R6, RZ, RZ, RZ ;  /* 0x000000ffff067224 */ /* 0x000fe200078e00ff */
[----:B------:R-:W-:Y:S01]  /*0890*/  CS2R R4, SRZ ;  /* 0x0000000000047805 */ /* 0x000fe2000001ff00 */
[----:B0-----:R-:W-:-:S04]  /*08a0*/  UIADD3 UR4, UPT, UPT, UR5, -0x1, URZ ;  /* 0xffffffff05047890 */ /* 0x001fc8000fffe0ff */
[----:B------:R-:W-:-:S09]  /*08b0*/  UISETP.GE.U32.AND UP0, UPT, UR4, 0x7, UPT ;  /* 0x000000070400788c */ /* 0x000fd2000bf06070 */
[----:B------:R-:W-:Y:S05]  /*08c0*/  BRA.U !UP0, `(.L_x_16) ;  /* 0x0000000108f47547 */ /* 0x000fea000b800000 */
[----:B------:R-:W0:Y:S01]  /*08d0*/  LDC.64 R2, c[0x0][0x388] ;  /* 0x0000e200ff027b82 */ /* 0x000e220000000a00 */
[----:B------:R-:W-:Y:S01]  /*08e0*/  IMAD.MOV.U32 R6, RZ, RZ, RZ ;  /* 0x000000ffff067224 */ /* 0x000fe200078e00ff */
[----:B------:R-:W-:-:S07]  /*08f0*/  CS2R R4, SRZ ;  /* 0x0000000000047805 */ /* 0x000fce000001ff00 */
.L_x_17:
[----:B------:R-:W-:-:S04]  /*0900*/  IMAD R9, R35, UR5, R6 ;  /* 0x0000000523097c24 */ /* 0x000fc8000f8e0206 */
[----:B0-----:R-:W-:-:S05]  /*0910*/  IMAD.WIDE R8, R9, 0x4, R2 ;  /* 0x0000000409087825 */ /* 0x001fca00078e0202 */
[----:B------:R-:W2:Y:S04]  /*0920*/  LDG.E R7, desc[UR8][R8.64] ;  /* 0x0000000808077981 */ /* 0x000ea8000c1e1900 */
[----:B-1----:R-:W3:Y:S04]  /*0930*/  LDG.E R11, desc[UR8][R8.64+0x4] ;  /* 0x00000408080b7981 */ /* 0x002ee8000c1e1900 */
[----:B------:R-:W4:Y:S04]  /*0940*/  LDG.E R12, desc[UR8][R8.64+0x8] ;  /* 0x00000808080c7981 */ /* 0x000f28000c1e1900 */
[----:B------:R-:W5:Y:S04]  /*0950*/  LDG.E R14, desc[UR8][R8.64+0xc] ;  /* 0x00000c08080e7981 */ /* 0x000f68000c1e1900 */
[----:B------:R-:W5:Y:S04]  /*0960*/  LDG.E R15, desc[UR8][R8.64+0x10] ;  /* 0x00001008080f7981 */ /* 0x000f68000c1e1900 */
[----:B------:R-:W5:Y:S04]  /*0970*/  LDG.E R16, desc[UR8][R8.64+0x14] ;  /* 0x0000140808107981 */ /* 0x000f68000c1e1900 */
[----:B------:R-:W5:Y:S04]  /*0980*/  LDG.E R17, desc[UR8][R8.64+0x18] ;  /* 0x0000180808117981 */ /* 0x000f68000c1e1900 */
[----:B------:R5:W5:Y:S01]  /*0990*/  LDG.E R18, desc[UR8][R8.64+0x1c] ;  /* 0x00001c0808127981 */ /* 0x000b62000c1e1900 */
[----:B------:R-:W-:-:S02]  /*09a0*/  VIADD R6, R6, 0x8 ;  /* 0x0000000806067836 */ /* 0x000fc40000000000 */
[----:B--2---:R-:W-:Y:S01]  /*09b0*/  VIADD R10, R7, 0xffffffff ;  /* 0xffffffff070a7836 */ /* 0x004fe20000000000 */
[----:B------:R-:W-:-:S04]  /*09c0*/  VIMNMX R7, PT, PT, RZ, R7, !PT ;  /* 0x00000007ff077248 */ /* 0x000fc80007fe0100 */
[----:B------:R-:W-:Y:S01]  /*09d0*/  ISETP.GE.U32.AND P0, PT, R10, 0x2, PT ;  /* 0x000000020a00780c */ /* 0x000fe20003f06070 */
[----:B---3--:R-:W-:Y:S01]  /*09e0*/  VIADD R10, R11, 0xffffffff ;  /* 0xffffffff0b0a7836 */ /* 0x008fe20000000000 */
[----:B------:R-:W-:Y:S01]  /*09f0*/  VIMNMX R11, PT, PT, RZ, R11, !PT ;  /* 0x0000000bff0b7248 */ /* 0x000fe20007fe0100 */
[----:B----4-:R-:W-:Y:S01]  /*0a00*/  VIADD R13, R12, 0xffffffff ;  /* 0xffffffff0c0d7836 */ /* 0x010fe20000000000 */
[----:B------:R-:W-:Y:S02]  /*0a10*/  VIMNMX R12, PT, PT, RZ, R12, !PT ;  /* 0x0000000cff0c7248 */ /* 0x000fe40007fe0100 */
[----:B------:R-:W-:Y:S01]  /*0a20*/  ISETP.GE.U32.AND P1, PT, R10, 0x2, PT ;  /* 0x000000020a00780c */ /* 0x000fe20003f26070 */
[----:B------:R-:W-:Y:S01]  /*0a30*/  VIADD R10, R5, 0x1 ;  /* 0x00000001050a7836 */ /* 0x000fe20000000000 */
[----:B------:R-:W-:Y:S01]  /*0a40*/  IADD3 R7, PT, PT, R11, R4, R7 ;  /* 0x000000040b077210 */ /* 0x000fe20007ffe007 */
[----:B-----5:R-:W-:-:S04]  /*0a50*/  VIADD R9, R15, 0xffffffff ;  /* 0xffffffff0f097836 */ /* 0x020fc80000000000 */
[----:B------:R-:W-:Y:S02]  /*0a60*/  @P0 IADD3 R10, PT, PT, R5, RZ, RZ ;  /* 0x000000ff050a0210 */ /* 0x000fe40007ffe0ff */
[----:B------:R-:W-:Y:S01]  /*0a70*/  ISETP.GE.U32.AND P0, PT, R13, 0x2, PT ;  /* 0x000000020d00780c */ /* 0x000fe20003f06070 */
[----:B------:R-:W-:Y:S01]  /*0a80*/  VIADD R13, R14, 0xffffffff ;  /* 0xffffffff0e0d7836 */ /* 0x000fe20000000000 */
[----:B------:R-:W-:Y:S01]  /*0a90*/  VIMNMX R14, PT, PT, RZ, R14, !PT ;  /* 0x0000000eff0e7248 */ /* 0x000fe20007fe0100 */
[----:B------:R-:W-:Y:S02]  /*0aa0*/  VIADD R5, R10, 0x1 ;  /* 0x000000010a057836 */ /* 0x000fe40000000000 */
[----:B------:R-:W-:Y:S01]  /*0ab0*/  @P1 IMAD.MOV R5, RZ, RZ, R10 ;  /* 0x000000ffff051224 */ /* 0x000fe200078e020a */
[----:B------:R-:W-:Y:S01]  /*0ac0*/  ISETP.GE.U32.AND P1, PT, R13, 0x2, PT ;  /* 0x000000020d00780c */ /* 0x000fe20003f26070 */
[----:B------:R-:W-:Y:S01]  /*0ad0*/  VIADD R4, R18, 0xffffffff ;  /* 0xffffffff12047836 */ /* 0x000fe20000000000 */
[----:B------:R-:W-:Y:S01]  /*0ae0*/  IADD3 R7, PT, PT, R14, R7, R12 ;  /* 0x000000070e077210 */ /* 0x000fe20007ffe00c */
[----:B------:R-:W-:Y:S01]  /*0af0*/  VIADD R8, R5, 0x1 ;  /* 0x0000000105087836 */ /* 0x000fe20000000000 */
[----:B------:R-:W-:-:S03]  /*0b00*/  VIMNMX R18, PT, PT, RZ, R18, !PT ;  /* 0x00000012ff127248 */ /* 0x000fc60007fe0100 */
[----:B------:R-:W-:Y:S01]  /*0b10*/  @P0 IMAD.MOV R8, RZ, RZ, R5 ;  /* 0x000000ffff080224 */ /* 0x000fe200078e0205 */
[----:B------:R-:W-:Y:S01]  /*0b20*/  ISETP.GE.U32.AND P0, PT, R9, 0x2, PT ;  /* 0x000000020900780c */ /* 0x000fe20003f06070 */
[----:B------:R-:W-:Y:S01]  /*0b30*/  VIADD R9, R16, 0xffffffff ;  /* 0xffffffff10097836 */ /* 0x000fe20000000000 */
[----:B------:R-:W-:Y:S01]  /*0b40*/  VIMNMX R16, PT, PT, RZ, R16, !PT ;  /* 0x00000010ff107248 */ /* 0x000fe20007fe0100 */
[----:B------:R-:W-:Y:S02]  /*0b50*/  VIADD R5, R8, 0x1 ;  /* 0x0000000108057836 */ /* 0x000fe40000000000 */
[----:B------:R-:W-:Y:S01]  /*0b60*/  @P1 IMAD.MOV R5, RZ, RZ, R8 ;  /* 0x000000ffff051224 */ /* 0x000fe200078e0208 */
[----:B------:R-:W-:Y:S01]  /*0b70*/  ISETP.GE.U32.AND P1, PT, R9, 0x2, PT ;  /* 0x000000020900780c */ /* 0x000fe20003f26070 */
[----:B------:R-:W-:Y:S01]  /*0b80*/  VIADD R9, R17, 0xffffffff ;  /* 0xffffffff11097836 */ /* 0x000fe20000000000 */
[----:B------:R-:W-:Y:S01]  /*0b90*/  VIMNMX R17, PT, PT, RZ, R17, !PT ;  /* 0x00000011ff117248 */ /* 0x000fe20007fe0100 */
[----:B------:R-:W-:-:S04]  /*0ba0*/  VIADD R8, R5, 0x1 ;  /* 0x0000000105087836 */ /* 0x000fc80000000000 */
[----:B------:R-:W-:Y:S01]  /*0bb0*/  @P0 IMAD.MOV R8, RZ, RZ, R5 ;  /* 0x000000ffff080224 */ /* 0x000fe200078e0205 */
[----:B------:R-:W-:-:S03]  /*0bc0*/  ISETP.GE.U32.AND P0, PT, R9, 0x2, PT ;  /* 0x000000020900780c */ /* 0x000fc60003f06070 */
[C---:B------:R-:W-:Y:S02]  /*0bd0*/  VIADD R5, R8.reuse, 0x1 ;  /* 0x0000000108057836 */ /* 0x040fe40000000000 */
[----:B------:R-:W-:Y:S02]  /*0be0*/  @P1 IADD3 R5, PT, PT, R8, RZ, RZ ;  /* 0x000000ff08051210 */ /* 0x000fe40007ffe0ff */
[----:B------:R-:W-:Y:S02]  /*0bf0*/  ISETP.GE.U32.AND P1, PT, R4, 0x2, PT ;  /* 0x000000020400780c */ /* 0x000fe40003f26070 */
[----:B------:R-:W-:Y:S01]  /*0c00*/  VIMNMX R4, PT, PT, RZ, R15, !PT ;  /* 0x0000000fff047248 */ /* 0x000fe20007fe0100 */
[----:B------:R-:W-:-:S03]  /*0c10*/  VIADD R8, R5, 0x1 ;  /* 0x0000000105087836 */ /* 0x000fc60000000000 */
[----:B------:R-:W-:Y:S01]  /*0c20*/  @P0 IMAD.MOV R8, RZ, RZ, R5 ;  /* 0x000000ffff080224 */ /* 0x000fe200078e0205 */
[----:B------:R-:W-:Y:S02]  /*0c30*/  ISETP.NE.AND P0, PT, R6, R34, PT ;  /* 0x000000220600720c */ /* 0x000fe40003f05270 */
[----:B------:R-:W-:Y:S01]  /*0c40*/  IADD3 R4, PT, PT, R16, R7, R4 ;  /* 0x0000000710047210 */ /* 0x000fe20007ffe004 */
[----:B------:R-:W-:-:S03]  /*0c50*/  VIADD R5, R8, 0x1 ;  /* 0x0000000108057836 */ /* 0x000fc60000000000 */
[----:B------:R-:W-:Y:S01]  /*0c60*/  IADD3 R4, PT, PT, R18, R4, R17 ;  /* 0x0000000412047210 */ /* 0x000fe20007ffe011 */
[----:B------:R-:W-:-:S06]  /*0c70*/  @P1 IMAD.MOV R5, RZ, RZ, R8 ;  /* 0x000000ffff051224 */ /* 0x000fcc00078e0208 */
[----:B------:R-:W-:Y:S05]  /*0c80*/  @P0 BRA `(.L_x_17) ;  /* 0xfffffffc001c0947 */ /* 0x000fea000383ffff */
[----:B------:R-:W-:-:S07]  /*0c90*/  IMAD.MOV.U32 R6, RZ, RZ, R34 ;  /* 0x000000ffff067224 */ /* 0x000fce00078e0022 */
.L_x_16:
[----:B------:R-:W-:-:S13]  /*0ca0*/  ISETP.NE.AND P0, PT, R33, RZ, PT ;  /* 0x000000ff2100720c */ /* 0x000fda0003f05270 */
[----:B------:R-:W-:Y:S05]  /*0cb0*/  @!P0 BRA `(.L_x_18) ;  /* 0x0000000400088947 */ /* 0x000fea0003800000 */
[----:B------:R-:W-:Y:S01]  /*0cc0*/  VIADD R2, R33, 0xffffffff ;  /* 0xffffffff21027836 */ /* 0x000fe20000000000 */
[----:B------:R-:W-:-:S04]  /*0cd0*/  ULOP3.LUT UP0, UR4, UR5, 0x3, URZ, 0xc0, !UPT ;  /* 0x0000000305047892 */ /* 0x000fc8000f80c0ff */
[----:B------:R-:W-:-:S13]  /*0ce0*/  ISETP.GE.U32.AND P0, PT, R2, 0x3, PT ;  /* 0x000000030200780c */ /* 0x000fda0003f06070 */
[----:B------:R-:W-:Y:S05]  /*0cf0*/  @!P0 BRA `(.L_x_19) ;  /* 0x0000000000788947 */ /* 0x000fea0003800000 */
[----:B------:R-:W0:Y:S01]  /*0d00*/  LDC.64 R2, c[0x0][0x388] ;  /* 0x0000e200ff027b82 */ /* 0x000e220000000a00 */
[----:B------:R-:W-:-:S04]  /*0d10*/  IMAD R7, R35, UR5, R6 ;  /* 0x0000000523077c24 */ /* 0x000fc8000f8e0206 */
[----:B0-----:R-:W-:-:S05]  /*0d20*/  IMAD.WIDE R2, R7, 0x4, R2 ;  /* 0x0000000407027825 */ /* 0x001fca00078e0202 */
[----:B------:R-:W2:Y:S04]  /*0d30*/  LDG.E R7, desc[UR8][R2.64] ;  /* 0x0000000802077981 */ /* 0x000ea8000c1e1900 */
[----:B------:R-:W3:Y:S04]  /*0d40*/  LDG.E R9, desc[UR8][R2.64+0x4] ;  /* 0x0000040802097981 */ /* 0x000ee8000c1e1900 */
[----:B-1----:R-:W4:Y:S04]  /*0d50*/  LDG.E R10, desc[UR8][R2.64+0x8] ;  /* 0x00000808020a7981 */ /* 0x002f28000c1e1900 */
        /* <DEDUP_REMOVED lines=8> */
[----:B0-----:R-:W-:Y:S02]  /*0de0*/  VIMNMX R3, PT, PT, RZ, R10, !PT ;  /* 0x0000000aff037248 */ /* 0x001fe40007fe0100 */
[----:B------:R-:W-:Y:S01]  /*0df0*/  ISETP.GE.U32.AND P1, PT, R8, 0x2, PT ;  /* 0x000000020800780c */ /* 0x000fe20003f26070 */
[----:B------:R-:W-:Y:S01]  /*0e00*/  VIADD R8, R5, 0x1 ;  /* 0x0000000105087836 */ /* 0x000fe20000000000 */
[----:B------:R-:W-:-:S05]  /*0e10*/  IADD3 R4, PT, PT, R9, R4, R7 ;  /* 0x0000000409047210 */ /* 0x000fca0007ffe007 */
[----:B------:R-:W-:Y:S01]  /*0e20*/  @P0 IMAD.MOV R8, RZ, RZ, R5 ;  /* 0x000000ffff080224 */ /* 0x000fe200078e0205 */
[----:B------:R-:W-:Y:S01]  /*0e30*/  ISETP.GE.U32.AND P0, PT, R11, 0x2, PT ;  /* 0x000000020b00780c */ /* 0x000fe20003f06070 */
[----:B-----5:R-:W-:Y:S01]  /*0e40*/  VIADD R11, R12, 0xffffffff ;  /* 0xffffffff0c0b7836 */ /* 0x020fe20000000000 */
[----:B------:R-:W-:Y:S01]  /*0e50*/  VIMNMX R12, PT, PT, RZ, R12, !PT ;  /* 0x0000000cff0c7248 */ /* 0x000fe20007fe0100 */
[C---:B------:R-:W-:Y:S02]  /*0e60*/  VIADD R5, R8.reuse, 0x1 ;  /* 0x0000000108057836 */ /* 0x040fe40000000000 */
[----:B------:R-:W-:Y:S02]  /*0e70*/  @P1 IADD3 R5, PT, PT, R8, RZ, RZ ;  /* 0x000000ff08051210 */ /* 0x000fe40007ffe0ff */
[----:B------:R-:W-:Y:S02]  /*0e80*/  ISETP.GE.U32.AND P1, PT, R11, 0x2, PT ;  /* 0x000000020b00780c */ /* 0x000fe40003f26070 */
[----:B------:R-:W-:Y:S01]  /*0e90*/  IADD3 R4, PT, PT, R12, R4, R3 ;  /* 0x000000040c047210 */ /* 0x000fe20007ffe003 */
[----:B------:R-:W-:-:S03]  /*0ea0*/  VIADD R2, R5, 0x1 ;  /* 0x0000000105027836 */ /* 0x000fc60000000000 */
[----:B------:R-:W-:-:S04]  /*0eb0*/  @P0 IMAD.MOV R2, RZ, RZ, R5 ;  /* 0x000000ffff020224 */ /* 0x000fc800078e0205 */
[----:B------:R-:W-:-:S03]  /*0ec0*/  VIADD R5, R2, 0x1 ;  /* 0x0000000102057836 */ /* 0x000fc60000000000 */
[----:B------:R-:W-:-:S07]  /*0ed0*/  @P1 IMAD.MOV R5, RZ, RZ, R2 ;  /* 0x000000ffff051224 */ /* 0x000fce00078e0202 */
.L_x_19:
[----:B------:R-:W-:Y:S05]  /*0ee0*/  BRA.U !UP0, `(.L_x_18) ;  /* 0x00000001087c7547 */ /* 0x000fea000b800000 */
[----:B------:R-:W-:Y:S02]  /*0ef0*/  UISETP.NE.AND UP0, UPT, UR4, 0x1, UPT ;  /* 0x000000010400788c */ /* 0x000fe4000bf05270 */
[----:B------:R-:W-:-:S07]  /*0f00*/  ULOP3.LUT UP1, URZ, UR5, 0x1, URZ, 0xc0, !UPT ;  /* 0x0000000105ff7892 */ /* 0x000fce000f82c0ff */
[----:B------:R-:W-:Y:S05]  /*0f10*/  BRA.U !UP0, `(.L_x_20) ;  /* 0x0000000108447547 */ /* 0x000fea000b800000 */
[----:B------:R-:W0:Y:S01]  /*0f20*/  LDC.64 R2, c[0x0][0x388] ;  /* 0x0000e200ff027b82 */ /* 0x000e220000000a00 */
[----:B------:R-:W-:-:S04]  /*0f30*/  IMAD R7, R35, UR5, R6 ;  /* 0x0000000523077c24 */ /* 0x000fc8000f8e0206 */
[----:B0-----:R-:W-:-:S05]  /*0f40*/  IMAD.WIDE R2, R7, 0x4, R2 ;  /* 0x0000000407027825 */ /* 0x001fca00078e0202 */
[----:B------:R-:W2:Y:S04]  /*0f50*/  LDG.E R8, desc[UR8][R2.64] ;  /* 0x0000000802087981 */ /* 0x000ea8000c1e1900 */
[----:B-1----:R-:W3:Y:S01]  /*0f60*/  LDG.E R10, desc[UR8][R2.64+0x4] ;  /* 0x00000408020a7981 */ /* 0x002ee2000c1e1900 */
[----:B------:R-:W-:Y:S02]  /*0f70*/  VIADD R6, R6, 0x2 ;  /* 0x0000000206067836 */ /* 0x000fe40000000000 */
[----:B--2---:R-:W-:Y:S01]  /*0f80*/  VIADD R7, R8, 0xffffffff ;  /* 0xffffffff08077836 */ /* 0x004fe20000000000 */
[----:B------:R-:W-:-:S04]  /*0f90*/  VIMNMX R9, PT, PT, RZ, R8, !PT ;  /* 0x00000008ff097248 */ /* 0x000fc80007fe0100 */
[----:B------:R-:W-:Y:S01]  /*0fa0*/  ISETP.GE.U32.AND P0, PT, R7, 0x2, PT ;  /* 0x000000020700780c */ /* 0x000fe20003f06070 */
[----:B---3--:R-:W-:Y:S01]  /*0fb0*/  VIADD R7, R10, 0xffffffff ;  /* 0xffffffff0a077836 */ /* 0x008fe20000000000 */
[----:B------:R-:W-:-:S04]  /*0fc0*/  VIMNMX R10, PT, PT, RZ, R10, !PT ;  /* 0x0000000aff0a7248 */ /* 0x000fc80007fe0100 */
[----:B------:R-:W-:Y:S01]  /*0fd0*/  ISETP.GE.U32.AND P1, PT, R7, 0x2, PT ;  /* 0x000000020700780c */ /* 0x000fe20003f26070 */
[----:B------:R-:W-:Y:S01]  /*0fe0*/  VIADD R7, R5, 0x1 ;  /* 0x0000000105077836 */ /* 0x000fe20000000000 */
[----:B------:R-:W-:-:S05]  /*0ff0*/  IADD3 R4, PT, PT, R10, R4, R9 ;  /* 0x000000040a047210 */ /* 0x000fca0007ffe009 */
[----:B------:R-:W-:-:S04]  /*1000*/  @P0 IMAD.MOV R7, RZ, RZ, R5 ;  /* 0x000000ffff070224 */ /* 0x000fc800078e0205 */
[----:B------:R-:W-:Y:S02]  /*1010*/  VIADD R5, R7, 0x1 ;  /* 0x0000000107057836 */ /* 0x000fe40000000000 */
[----:B------:R-:W-:-:S07]  /*1020*/  @P1 IMAD.MOV R5, RZ, RZ, R7 ;  /* 0x000000ffff051224 */ /* 0x000fce00078e0207 */
.L_x_20:
[----:B------:R-:W-:Y:S05]  /*1030*/  BRA.U !UP1, `(.L_x_18) ;  /* 0x0000000109287547 */ /* 0x000fea000b800000 */
[----:B------:R-:W0:Y:S01]  /*1040*/  LDC.64 R2, c[0x0][0x388] ;  /* 0x0000e200ff027b82 */ /* 0x000e220000000a00 */
[----:B------:R-:W-:-:S04]  /*1050*/  IMAD R7, R35, UR5, R6 ;  /* 0x0000000523077c24 */ /* 0x000fc8000f8e0206 */
[----:B0-----:R-:W-:-:S06]  /*1060*/  IMAD.WIDE R2, R7, 0x4, R2 ;  /* 0x0000000407027825 */ /* 0x001fcc00078e0202 */
[----:B------:R-:W2:Y:S02]  /*1070*/  LDG.E R3, desc[UR8][R2.64] ;  /* 0x0000000802037981 */ /* 0x000ea4000c1e1900 */
[----:B--2---:R-:W-:-:S04]  /*1080*/  ISETP.GE.AND P0, PT, R3, 0x1, PT ;  /* 0x000000010300780c */ /* 0x004fc80003f06270 */
[----:B------:R-:W-:-:S09]  /*1090*/  ISETP.GE.U32.AND P1, PT, R3, 0x3, P0 ;  /* 0x000000030300780c */ /* 0x000fd20000726070 */
[----:B------:R-:W-:Y:S01]  /*10a0*/  @P0 VIADD R6, R5, 0x1 ;  /* 0x0000000105060836 */ /* 0x000fe20000000000 */
[----:B------:R-:W-:-:S03]  /*10b0*/  @P0 IADD3 R4, PT, PT, R4, R3, RZ ;  /* 0x0000000304040210 */ /* 0x000fc60007ffe0ff */
[----:B------:R-:W-:-:S04]  /*10c0*/  @P1 IMAD.MOV R6, RZ, RZ, R5 ;  /* 0x000000ffff061224 */ /* 0x000fc800078e0205 */
[----:B------:R-:W-:-:S07]  /*10d0*/  @P0 IMAD.MOV.U32 R5, RZ, RZ, R6 ;  /* 0x000000ffff050224 */ /* 0x000fce00078e0006 */
.L_x_18:
[----:B------:R-:W0:Y:S01]  /*10e0*/  LDC.64 R2, c[0x0][0x380] ;  /* 0x0000e000ff027b82 */ /* 0x000e220000000a00 */
[----:B-1----:R-:W-:Y:S01]  /*10f0*/  I2FP.F32.S32 R11, R4 ;  /* 0x00000004000b7245 */ /* 0x002fe20000201400 */
[----:B------:R-:W-:Y:S01]  /*1100*/  VIADD R9, R35, UR5 ;  /* 0x0000000523097c36 */ /* 0x000fe20008000000 */
[----:B------:R-:W-:Y:S02]  /*1110*/  I2FP.F32.S32 R7, R5 ;  /* 0x0000000500077245 */ /* 0x000fe40000201400 */
[----:B------:R-:W1:Y:S08]  /*1120*/  MUFU.RCP R6, R11 ;  /* 0x0000000b00067308 */ /* 0x000e700000001000 */
[----:B------:R-:W2:Y:S01]  /*1130*/  FCHK P0, R0, R11 ;  /* 0x0000000b00007302 */ /* 0x000ea20000000000 */
[----:B0-----:R-:W-:-:S04]  /*1140*/  IMAD.WIDE R4, R9, 0x4, R2 ;  /* 0x0000000409047825 */ /* 0x001fc800078e0202 */
[----:B-1----:R-:W-:Y:S01]  /*1150*/  FFMA R3, -R11, R6, 1 ;  /* 0x3f8000000b037423 */ /* 0x002fe20000000106 */
[----:B------:R0:W-:Y:S03]  /*1160*/  STG.E desc[UR8][R4.64], R7 ;  /* 0x0000000704007986 */ /* 0x0001e6000c101908 */
[----:B------:R-:W-:-:S04]  /*1170*/  FFMA R3, R6, R3, R6 ;  /* 0x0000000306037223 */ /* 0x000fc80000000006 */
[----:B------:R-:W-:-:S04]  /*1180*/  FFMA R2, R0, R3, RZ ;  /* 0x0000000300027223 */ /* 0x000fc800000000ff */
[----:B------:R-:W-:-:S04]  /*1190*/  FFMA R6, -R11, R2, R0 ;  /* 0x000000020b067223 */ /* 0x000fc80000000100 */
[----:B------:R-:W-:Y:S01]  /*11a0*/  FFMA R3, R3, R6, R2 ;  /* 0x0000000603037223 */ /* 0x000fe20000000002 */
[----:B0-2---:R-:W-:Y:S06]  /*11b0*/  @!P0 BRA `(.L_x_21) ;  /* 0x0000000000088947 */ /* 0x005fec0003800000 */
[----:B------:R-:W-:-:S07]  /*11c0*/  MOV R6, 0x11e0 ;  /* 0x000011e000067802 */ /* 0x000fce0000000f00 */
[----:B------:R-:W-:Y:S05]  /*11d0*/  CALL.REL.NOINC `($__internal_1_$__cuda_sm3x_div_rn_noftz_f32_slowpath) ;  /* 0x0000000c005c7944 */ /* 0x000fea0003c00000 */
.L_x_21:
[----:B------:R-:W0:Y:S02]  /*11e0*/  LDC R7, c[0x0][0x3b0] ;  /* 0x0000ec00ff077b82 */ /* 0x000e240000000800 */
[----:B0-----:R-:W-:-:S05]  /*11f0*/  IMAD.WIDE R4, R7, 0x4, R4 ;  /* 0x0000000407047825 */ /* 0x001fca00078e0204 */
[----:B------:R0:W-:Y:S02]  /*1200*/  STG.E desc[UR8][R4.64], R3 ;  /* 0x0000000304007986 */ /* 0x0001e4000c101908 */
.L_x_15:
[----:B------:R-:W-:Y:S05]  /*1210*/  BSYNC.RECONVERGENT B0 ;  /* 0x0000000000007941 */ /* 0x000fea0003800200 */
.L_x_14:
[----:B------:R-:W2:Y:S01]  /*1220*/  S2UR UR5, SR_CgaCtaId ;  /* 0x00000000000579c3 */ /* 0x000ea20000008800 */
[----:B------:R-:W-:Y:S02]  /*1230*/  UMOV UR4, 0x400 ;  /* 0x0000040000047882 */ /* 0x000fe40000000000 */
[----:B--2---:R-:W-:-:S09]  /*1240*/  ULEA UR4, UR5, UR4, 0x18 ;  /* 0x0000000405047291 */ /* 0x004fd2000f8ec0ff */
[----:B------:R-:W2:Y:S02]  /*1250*/  LDS R2, [UR4] ;  /* 0x00000004ff027984 */ /* 0x000ea40008000800 */
[----:B--2---:R-:W-:-:S13]  /*1260*/  ISETP.GE.AND P0, PT, R2, 0x1, PT ;  /* 0x000000010200780c */ /* 0x004fda0003f06270 */
[----:B------:R-:W-:Y:S05]  /*1270*/  @!P0 BRA `(.L_x_22) ;  /* 0x0000000400b08947 */ /* 0x000fea0003800000 */
[----:B0-----:R-:W-:-:S07]  /*1280*/  IMAD.MOV.U32 R4, RZ, RZ, R2 ;  /* 0x000000ffff047224 */ /* 0x001fce00078e0002 */
.L_x_34:
[----:B------:R-:W0:Y:S01]  /*1290*/  LDCU UR4, c[0x0][0x3b0] ;  /* 0x00007600ff0477ac */ /* 0x000e220008000800 */
[----:B------:R-:W2:Y:S01]  /*12a0*/  LDCU UR7, c[0x0][0x3b0] ;  /* 0x00007600ff0777ac */ /* 0x000ea20008000800 */
[----:B0-----:R-:W-:-:S13]  /*12b0*/  ISETP.GE.U32.AND P0, PT, R31, UR4, PT ;  /* 0x000000041f007c0c */ /* 0x001fda000bf06070 */
[----:B--2---:R-:W-:Y:S05]  /*12c0*/  @P0 BRA `(.L_x_23) ;  /* 0x0000000400700947 */ /* 0x004fea0003800000 */
[----:B------:R-:W-:-:S07]  /*12d0*/  IMAD.MOV.U32 R36, RZ, RZ, R31 ;  /* 0x000000ffff247224 */ /* 0x000fce00078e001f */
.L_x_33:
[----:B------:R-:W-:Y:S05]  /*12e0*/  YIELD ;  /* 0x0000000000007946 */ /* 0x000fea0003800000 */
[----:B-1----:R-:W1:Y:S01]  /*12f0*/  LDCU UR4, c[0x0][0x3b0] ;  /* 0x00007600ff0477ac */ /* 0x002e620008000800 */
[----:B0-----:R-:W0:Y:S01]  /*1300*/  LDC.64 R2, c[0x0][0x388] ;  /* 0x0000e200ff027b82 */ /* 0x001e220000000a00 */
[----:B-1----:R-:W-:-:S04]  /*1310*/  IMAD.U32 R11, RZ, RZ, UR4 ;  /* 0x00000004ff0b7e24 */ /* 0x002fc8000f8e00ff */
[----:B------:R-:W-:-:S04]  /*1320*/  IMAD R15, R35, R11, R36 ;  /* 0x0000000b230f7224 */ /* 0x000fc800078e0224 */
[----:B0-----:R-:W-:-:S05]  /*1330*/  IMAD.WIDE R2, R15, 0x4, R2 ;  /* 0x000000040f027825 */ /* 0x001fca00078e0202 */
[----:B------:R-:W2:Y:S01]  /*1340*/  LDG.E R5, desc[UR8][R2.64] ;  /* 0x0000000802057981 */ /* 0x000ea2000c1e1900 */
[----:B------:R-:W-:Y:S01]  /*1350*/  BSSY B0, `(.L_x_24) ;  /* 0x0000050000007945 */ /* 0x000fe20003800000 */
[----:B--2---:R-:W-:-:S13]  /*1360*/  ISETP.NE.AND P0, PT, R5, R4, PT ;  /* 0x000000040500720c */ /* 0x004fda0003f05270 */
[----:B------:R-:W-:Y:S05]  /*1370*/  @P0 BRA `(.L_x_25) ;  /* 0x0000000400340947 */ /* 0x000fea0003800000 */
[----:B------:R-:W0:Y:S08]  /*1380*/  LDC.64 R4, c[0x0][0x3a0] ;  /* 0x0000e800ff047b82 */ /* 0x000e300000000a00 */
[----:B------:R-:W1:Y:S01]  /*1390*/  LDC.64 R6, c[0x0][0x398] ;  /* 0x0000e600ff067b82 */ /* 0x000e620000000a00 */
[----:B0-----:R-:W-:-:S05]  /*13a0*/  IMAD.WIDE R4, R36, 0x4, R4 ;  /* 0x0000000424047825 */ /* 0x001fca00078e0204 */
[----:B------:R-:W2:Y:S04]  /*13b0*/  LDG.E R37, desc[UR8][R4.64] ;  /* 0x0000000804257981 */ /* 0x000ea8000c1e1900 */
[----:B------:R-:W2:Y:S01]  /*13c0*/  LDG.E R14, desc[UR8][R4.64+0x4] ;  /* 0x00000408040e7981 */ /* 0x000ea2000c1e1900 */
[----:B------:R-:W-:Y:S01]  /*13d0*/  BSSY B1, `(.L_x_26) ;  /* 0x000003b000017945 */ /* 0x000fe20003800000 */
[----:B-1----:R-:W-:Y:S01]  /*13e0*/  IMAD.WIDE R6, R15, 0x4, R6 ;  /* 0x000000040f067825 */ /* 0x002fe200078e0206 */
[----:B--2---:R-:W-:-:S13]  /*13f0*/  ISETP.GE.AND P0, PT, R37, R14, PT ;  /* 0x0000000e2500720c */ /* 0x004fda0003f06270 */
[----:B------:R-:W-:Y:S05]  /*1400*/  @P0 BRA `(.L_x_27) ;  /* 0x0000000000dc0947 */ /* 0x000fea0003800000 */
[----:B------:R-:W0:Y:S01]  /*1410*/  LDC.64 R12, c[0x0][0x390] ;  /* 0x0000e400ff0c7b82 */ /* 0x000e220000000a00 */
[----:B------:R-:W-:-:S07]  /*1420*/  IMAD.MOV.U32 R20, RZ, RZ, R14 ;  /* 0x000000ffff147224 */ /* 0x000fce00078e000e */
[----:B------:R-:W1:Y:S08]  /*1430*/  LDC.64 R8, c[0x0][0x388] ;  /* 0x0000e200ff087b82 */ /* 0x000e700000000a00 */
[----:B------:R-:W2:Y:S01]  /*1440*/  LDC.64 R10, c[0x0][0x3a8] ;  /* 0x0000ea00ff0a7b82 */ /* 0x000ea20000000a00 */
[----:B0-----:R-:W-:-:S07]  /*1450*/  IMAD.WIDE R12, R15, 0x4, R12 ;  /* 0x000000040f0c7825 */ /* 0x001fce00078e020c */
.L_x_32:
[----:B--2---:R-:W-:Y:S01]  /*1460*/  IMAD.WIDE R16, R37, 0x4, R10 ;  /* 0x0000000425107825 */ /* 0x004fe200078e020a */
[----:B------:R-:W2:Y:S05]  /*1470*/  LDG.E R21, desc[UR8][R2.64] ;  /* 0x0000000802157981 */ /* 0x000eaa000c1e1900 */
[----:B------:R-:W3:Y:S02]  /*1480*/  LDG.E R16, desc[UR8][R16.64] ;  /* 0x0000000810107981 */ /* 0x000ee4000c1e1900 */
[----:B0--3--:R-:W-:-:S04]  /*1490*/  IMAD R15, R35, UR7, R16 ;  /* 0x00000007230f7c24 */ /* 0x009fc8000f8e0210 */
[----:B-1----:R-:W-:-:S06]  /*14a0*/  IMAD.WIDE R18, R15, 0x4, R8 ;  /* 0x000000040f127825 */ /* 0x002fcc00078e0208 */
[----:B------:R-:W3:Y:S01]  /*14b0*/  LDG.E R18, desc[UR8][R18.64] ;  /* 0x0000000812127981 */ /* 0x000ee2000c1e1900 */
[----:B------:R-:W-:Y:S05]  /*14c0*/  YIELD ;  /* 0x0000000000007946 */ /* 0x000fea0003800000 */
[----:B------:R-:W-:Y:S01]  /*14d0*/  BSSY.RECONVERGENT B2, `(.L_x_28) ;  /* 0x0000027000027945 */ /* 0x000fe20003800200 */
[----:B---3--:R-:W-:-:S05]  /*14e0*/  VIADD R14, R18, 0x1 ;  /* 0x00000001120e7836 */ /* 0x008fca0000000000 */
[----:B--2---:R-:W-:-:S13]  /*14f0*/  ISETP.NE.AND P0, PT, R14, R21, PT ;  /* 0x000000150e00720c */ /* 0x004fda0003f05270 */
[----:B------:R-:W-:Y:S05]  /*1500*/  @P0 BRA `(.L_x_29) ;  /* 0x00000000008c0947 */ /* 0x000fea0003800000 */
[----:B------:R-:W2:Y:S01]  /*1510*/  LDG.E R18, desc[UR8][R12.64] ;  /* 0x000000080c127981 */ /* 0x000ea2000c1e1900 */
[----:B------:R-:W0:Y:S01]  /*1520*/  LDC.64 R16, c[0x0][0x390] ;  /* 0x0000e400ff107b82 */ /* 0x000e220000000a00 */
[----:B------:R-:W-:-:S07]  /*1530*/  IMAD.MOV.U32 R20, RZ, RZ, 0x1 ;  /* 0x00000001ff147424 */ /* 0x000fce00078e00ff */
[----:B------:R-:W1:Y:S01]  /*1540*/  LDC.64 R26, c[0x0][0x398] ;  /* 0x0000e600ff1a7b82 */ /* 0x000e620000000a00 */
[----:B0-----:R-:W-:-:S05]  /*1550*/  IMAD.WIDE R16, R15, 0x4, R16 ;  /* 0x000000040f107825 */ /* 0x001fca00078e0210 */
[----:B------:R-:W3:Y:S01]  /*1560*/  LDG.E R28, desc[UR8][R16.64] ;  /* 0x00000008101c7981 */ /* 0x000ee2000c1e1900 */
[----:B------:R-:W-:Y:S01]  /*1570*/  BSSY.RECONVERGENT B3, `(.L_x_30) ;  /* 0x0000015000037945 */ /* 0x000fe20003800200 */
[----:B--2---:R-:W0:Y:S08]  /*1580*/  I2F.F64 R18, R18 ;  /* 0x0000001200127312 */ /* 0x004e300000201c00 */
[----:B0-----:R-:W0:Y:S02]  /*1590*/  MUFU.RCP64H R21, R19 ;  /* 0x0000001300157308 */ /* 0x001e240000001800 */
[----:B0-----:R-:W-:-:S08]  /*15a0*/  DFMA R22, -R18, R20, 1 ;  /* 0x3ff000001216742b */ /* 0x001fd00000000114 */
[----:B------:R-:W-:-:S08]  /*15b0*/  DFMA R22, R22, R22, R22 ;  /* 0x000000161616722b */ /* 0x000fd00000000016 */
[----:B------:R-:W-:Y:S01]  /*15c0*/  DFMA R22, R20, R22, R20 ;  /* 0x000000161416722b */ /* 0x000fe20000000014 */
[----:B---3--:R-:W0:Y:S07]  /*15d0*/  I2F.F64 R20, R28 ;  /* 0x0000001c00147312 */ /* 0x008e2e0000201c00 */
[----:B------:R-:W-:-:S08]  /*15e0*/  DFMA R24, -R18, R22, 1 ;  /* 0x3ff000001218742b */ /* 0x000fd00000000116 */
[----:B------:R-:W-:Y:S01]  /*15f0*/  DFMA R24, R22, R24, R22 ;  /* 0x000000181618722b */ /* 0x000fe20000000016 */
[----:B0-----:R-:W-:-:S07]  /*1600*/  FSETP.GEU.AND P1, PT, |R21|, 6.5827683646048100446e-37, PT ;  /* 0x036000001500780b */ /* 0x001fce0003f2e200 */
[----:B------:R-:W-:-:S08]  /*1610*/  DMUL R22, R20, R24 ;  /* 0x0000001814167228 */ /* 0x000fd00000000000 */
[----:B------:R-:W-:-:S08]  /*1620*/  DFMA R16, -R18, R22, R20 ;  /* 0x000000161210722b */ /* 0x000fd00000000114 */
[----:B------:R-:W-:-:S10]  /*1630*/  DFMA R16, R24, R16, R22 ;  /* 0x000000101810722b */ /* 0x000fd40000000016 */
[----:B------:R-:W-:-:S05]  /*1640*/  FFMA R14, RZ, R19, R17 ;  /* 0x00000013ff0e7223 */ /* 0x000fca0000000011 */
[----:B------:R-:W-:Y:S01]  /*1650*/  FSETP.GT.AND P0, PT, |R14|, 1.469367938527859385e-39, PT ;  /* 0x001000000e00780b */ /* 0x000fe20003f04200 */
[----:B-1----:R-:W-:-:S12]  /*1660*/  IMAD.WIDE R14, R15, 0x4, R26 ;  /* 0x000000040f0e7825 */ /* 0x002fd800078e021a */
[----:B------:R-:W-:Y:S05]  /*1670*/  @P0 BRA P1, `(.L_x_31) ;  /* 0x0000000000100947 */ /* 0x000fea0000800000 */
[----:B------:R-:W-:-:S07]  /*1680*/  MOV R32, 0x16a0 ;  /* 0x000016a000207802 */ /* 0x000fce0000000f00 */
[----:B------:R-:W-:Y:S05]  /*1690*/  CALL.REL.NOINC `($__internal_0_$__cuda_sm20_div_rn_f64_full) ;  /* 0x0000000000c07944 */ /* 0x000fea0003c00000 */
[----:B------:R-:W-:Y:S02]  /*16a0*/  IMAD.MOV.U32 R16, RZ, RZ, R24 ;  /* 0x000000ffff107224 */ /* 0x000fe400078e0018 */
[----:B------:R-:W-:-:S07]  /*16b0*/  IMAD.MOV.U32 R17, RZ, RZ, R25 ;  /* 0x000000ffff117224 */ /* 0x000fce00078e0019 */
.L_x_31:
[----:B------:R-:W-:Y:S05]  /*16c0*/  BSYNC.RECONVERGENT B3 ;  /* 0x0000000000037941 */ /* 0x000fea0003800200 */
.L_x_30:
[----:B------:R-:W2:Y:S02]  /*16d0*/  LDG.E R18, desc[UR8][R6.64] ;  /* 0x0000000806127981 */ /* 0x000ea4000c1e1900 */
[----:B--2---:R-:W-:-:S04]  /*16e0*/  FADD R21, R18, 1 ;  /* 0x3f80000012157421 */ /* 0x004fc80000000000 */
[----:B------:R-:W0:Y:S02]  /*16f0*/  F2F.F64.F32 R18, R21 ;  /* 0x0000001500127310 */ /* 0x000e240000201800 */
[----:B0-----:R-:W-:-:S10]  /*1700*/  DMUL R18, R18, R16 ;  /* 0x0000001012127228 */ /* 0x001fd40000000000 */
[----:B------:R-:W0:Y:S02]  /*1710*/  F2F.F32.F64 R19, R18 ;  /* 0x0000001200137310 */ /* 0x000e240000301000 */
[----:B0-----:R0:W-:Y:S04]  /*1720*/  REDG.E.ADD.F32.FTZ.RN.STRONG.GPU desc[UR8][R14.64], R19 ;  /* 0x000000130e0079a6 */ /* 0x0011e8000c12f308 */
[----:B------:R0:W5:Y:S02]  /*1730*/  LDG.E R20, desc[UR8][R4.64+0x4] ;  /* 0x0000040804147981 */ /* 0x000164000c1e1900 */
.L_x_29:
[----:B------:R-:W-:Y:S05]  /*1740*/  BSYNC.RECONVERGENT B2 ;  /* 0x0000000000027941 */ /* 0x000fea0003800200 */
.L_x_28:
[----:B------:R-:W-:-:S05]  /*1750*/  VIADD R37, R37, 0x1 ;  /* 0x0000000125257836 */ /* 0x000fca0000000000 */
[----:B-----5:R-:W-:-:S13]  /*1760*/  ISETP.GE.AND P0, PT, R37, R20, PT ;  /* 0x000000142500720c */ /* 0x020fda0003f06270 */
[----:B------:R-:W-:Y:S05]  /*1770*/  @!P0 BRA `(.L_x_32) ;  /* 0xfffffffc00388947 */ /* 0x000fea000383ffff */
.L_x_27:
[----:B------:R-:W-:Y:S05]  /*1780*/  BSYNC B1 ;  /* 0x0000000000017941 */ /* 0x000fea0003800000 */
.L_x_26:
[----:B------:R-:W2:Y:S01]  /*1790*/  LDG.E R6, desc[UR8][R6.64] ;  /* 0x0000000806067981 */ /* 0x000ea2000c1e1900 */
[----:B------:R-:W1:Y:S01]  /*17a0*/  LDCU UR4, c[0x0][0x3b0] ;  /* 0x00007600ff0477ac */ /* 0x000e620008000800 */
[----:B------:R-:W3:Y:S01]  /*17b0*/  LDC.64 R2, c[0x0][0x380] ;  /* 0x0000e000ff027b82 */ /* 0x000ee20000000a00 */
[----:B-1----:R-:W-:-:S04]  /*17c0*/  IMAD.U32 R11, RZ, RZ, UR4 ;  /* 0x00000004ff0b7e24 */ /* 0x002fc8000f8e00ff */
[----:B0-----:R-:W-:-:S04]  /*17d0*/  IMAD R5, R11, 0x3, R36 ;  /* 0x000000030b057824 */ /* 0x001fc800078e0224 */
[----:B---3--:R-:W-:Y:S01]  /*17e0*/  IMAD.WIDE R2, R5, 0x4, R2 ;  /* 0x0000000405027825 */ /* 0x008fe200078e0202 */
[----:B------:R-:W0:Y:S01]  /*17f0*/  S2UR UR5, SR_CgaCtaId ;  /* 0x00000000000579c3 */ /* 0x000e220000008800 */
[----:B------:R-:W-:Y:S02]  /*1800*/  UMOV UR4, 0x400 ;  /* 0x0000040000047882 */ /* 0x000fe40000000000 */
[----:B--2---:R-:W-:-:S05]  /*1810*/  FMUL R9, R6, 0.5 ;  /* 0x3f00000006097820 */ /* 0x004fca0000400000 */
[----:B------:R1:W-:Y:S01]  /*1820*/  REDG.E.ADD.F32.FTZ.RN.STRONG.GPU desc[UR8][R2.64], R9 ;  /* 0x00000009020079a6 */ /* 0x0003e2000c12f308 */
[----:B0-----:R-:W-:-:S09]  /*1830*/  ULEA UR4, UR5, UR4, 0x18 ;  /* 0x0000000405047291 */ /* 0x001fd2000f8ec0ff */
[----:B------:R-:W0:Y:S03]  /*1840*/  LDS R4, [UR4] ;  /* 0x00000004ff047984 */ /* 0x000e260008000800 */
.L_x_25:
[----:B------:R-:W-:Y:S05]  /*1850*/  BSYNC B0 ;  /* 0x0000000000007941 */ /* 0x000fea0003800000 */
.L_x_24:
[----:B------:R-:W-:-:S05]  /*1860*/  VIADD R36, R36, UR6 ;  /* 0x0000000624247c36 */ /* 0x000fca0008000000 */
[----:B------:R-:W-:-:S13]  /*1870*/  ISETP.GE.AND P0, PT, R36, R11, PT ;  /* 0x0000000b2400720c */ /* 0x000fda0003f06270 */
[----:B------:R-:W-:Y:S05]  /*1880*/  @!P0 BRA `(.L_x_33) ;  /* 0xfffffff800948947 */ /* 0x000fea000383ffff */
.L_x_23:
[----:B-1----:R-:W1:Y:S01]  /*1890*/  S2R R3, SR_CgaCtaId ;  /* 0x0000000000037919 */ /* 0x002e620000008800 */
[----:B------:R-:W-:Y:S01]  /*18a0*/  ISETP.NE.AND P0, PT, R31, RZ, PT ;  /* 0x000000ff1f00720c */ /* 0x000fe20003f05270 */
[----:B------:R-:W-:Y:S05]  /*18b0*/  WARPSYNC.ALL ;  /* 0x0000000000007948 */ /* 0x000fea0003800000 */
[----:B------:R-:W-:-:S04]  /*18c0*/  MOV R2, 0x400 ;  /* 0x0000040000027802 */ /* 0x000fc80000000f00 */
[----:B-1----:R-:W-:-:S03]  /*18d0*/  LEA R3, R3, R2, 0x18 ;  /* 0x0000000203037211 */ /* 0x002fc600078ec0ff */
[----:B0-----:R-:W-:-:S05]  /*18e0*/  @!P0 VIADD R2, R4, 0xffffffff ;  /* 0xffffffff04028836 */ /* 0x001fca0000000000 */
[----:B------:R-:W-:Y:S01]  /*18f0*/  @!P0 STS [R3], R2 ;  /* 0x0000000203008388 */ /* 0x000fe20000000800 */
[----:B------:R-:W-:Y:S06]  /*1900*/  BAR.SYNC.DEFER_BLOCKING 0x0 ;  /* 0x0000000000007b1d */ /* 0x000fec0000010000 */
[----:B------:R-:W0:Y:S02]  /*1910*/  LDS R4, [R3] ;  /* 0x0000000003047984 */ /* 0x000e240000000800 */
[----:B0-----:R-:W-:-:S13]  /*1920*/  ISETP.GT.AND P0, PT, R4, RZ, PT ;  /* 0x000000ff0400720c */ /* 0x001fda0003f04270 */
[----:B------:R-:W-:Y:S05]  /*1930*/  @P0 BRA `(.L_x_34) ;  /* 0xfffffff800540947 */ /* 0x000fea000383ffff */
.L_x_22:
[----:B------:R-:W2:Y:S01]  /*1940*/  LDC R2, c[0x0][0x370] ;  /* 0x0000dc00ff027b82 */ /* 0x000ea20000000800 */
[----:B------:R-:W3:Y:S01]  /*1950*/  LDCU UR4, c[0x0][0x3b0] ;  /* 0x00007600ff0477ac */ /* 0x000ee20008000800 */
[----:B--2---:R-:W-:-:S04]  /*1960*/  IADD3 R35, PT, PT, R2, R35, RZ ;  /* 0x0000002302237210 */ /* 0x004fc80007ffe0ff */
[----:B---3--:R-:W-:-:S13]  /*1970*/  ISETP.GE.AND P0, PT, R35, UR4, PT ;  /* 0x0000000423007c0c */ /* 0x008fda000bf06270 */
[----:B------:R-:W-:Y:S05]  /*1980*/  @!P0 BRA `(.L_x_35) ;  /* 0xffffffe400cc8947 */ /* 0x000fea000383ffff */
[----:B------:R-:W-:Y:S05]  /*1990*/  EXIT ;  /* 0x000000000000794d */ /* 0x000fea0003800000 */
        .weak           $__internal_0_$__cuda_sm20_div_rn_f64_full
        .type           $__internal_0_$__cuda_sm20_div_rn_f64_full,@function
        .size           $__internal_0_$__cuda_sm20_div_rn_f64_full,($__internal_1_$__cuda_sm3x_div_rn_noftz_f32_slowpath - $__internal_0_$__cuda_sm20_div_rn_f64_full)
$__internal_0_$__cuda_sm20_div_rn_f64_full:
[C---:B------:R-:W-:Y:S01]  /*19a0*/  FSETP.GEU.AND P0, PT, |R19|.reuse, 1.469367938527859385e-39, PT ;  /* 0x001000001300780b */ /* 0x040fe20003f0e200 */
[----:B------:R-:W-:Y:S01]  /*19b0*/  IMAD.MOV.U32 R22, RZ, RZ, 0x1 ;  /* 0x00000001ff167424 */ /* 0x000fe200078e00ff */
[----:B------:R-:W-:Y:S01]  /*19c0*/  LOP3.LUT R16, R19, 0x800fffff, RZ, 0xc0, !PT ;  /* 0x800fffff13107812 */ /* 0x000fe200078ec0ff */
[----:B------:R-:W-:Y:S01]  /*19d0*/  IMAD.MOV.U32 R30, RZ, RZ, 0x1ca00000 ;  /* 0x1ca00000ff1e7424 */ /* 0x000fe200078e00ff */
[C---:B------:R-:W-:Y:S01]  /*19e0*/  FSETP.GEU.AND P2, PT, |R21|.reuse, 1.469367938527859385e-39, PT ;  /* 0x001000001500780b */ /* 0x040fe20003f4e200 */
[----:B------:R-:W-:Y:S01]  /*19f0*/  BSSY.RECONVERGENT B4, `(.L_x_36) ;  /* 0x0000052000047945 */ /* 0x000fe20003800200 */
[----:B------:R-:W-:Y:S01]  /*1a00*/  LOP3.LUT R17, R16, 0x3ff00000, RZ, 0xfc, !PT ;  /* 0x3ff0000010117812 */ /* 0x000fe200078efcff */
[----:B------:R-:W-:Y:S01]  /*1a10*/  IMAD.MOV.U32 R16, RZ, RZ, R18 ;  /* 0x000000ffff107224 */ /* 0x000fe200078e0012 */
[----:B------:R-:W-:Y:S02]  /*1a20*/  LOP3.LUT R38, R21, 0x7ff00000, RZ, 0xc0, !PT ;  /* 0x7ff0000015267812 */ /* 0x000fe400078ec0ff */
[----:B------:R-:W-:-:S03]  /*1a30*/  LOP3.LUT R39, R19, 0x7ff00000, RZ, 0xc0, !PT ;  /* 0x7ff0000013277812 */ /* 0x000fc600078ec0ff */
[----:B------:R-:W-:Y:S01]  /*1a40*/  @!P0 DMUL R16, R18, 8.98846567431157953865e+307 ;  /* 0x7fe0000012108828 */ /* 0x000fe20000000000 */
[C---:B------:R-:W-:Y:S01]  /*1a50*/  ISETP.GE.U32.AND P1, PT, R38.reuse, R39, PT ;  /* 0x000000272600720c */ /* 0x040fe20003f26070 */
[----:B------:R-:W-:Y:S02]  /*1a60*/  IMAD.MOV.U32 R40, RZ, RZ, R38 ;  /* 0x000000ffff287224 */ /* 0x000fe400078e0026 */
[----:B------:R-:W-:Y:S02]  /*1a70*/  @!P2 LOP3.LUT R27, R19, 0x7ff00000, RZ, 0xc0, !PT ;  /* 0x7ff00000131ba812 */ /* 0x000fe400078ec0ff */
[----:B------:R-:W0:Y:S02]  /*1a80*/  MUFU.RCP64H R23, R17 ;  /* 0x0000001100177308 */ /* 0x000e240000001800 */
[----:B------:R-:W-:Y:S02]  /*1a90*/  @!P2 ISETP.GE.U32.AND P3, PT, R38, R27, PT ;  /* 0x0000001b2600a20c */ /* 0x000fe40003f66070 */
[----:B------:R-:W-:-:S02]  /*1aa0*/  @!P0 LOP3.LUT R39, R17, 0x7ff00000, RZ, 0xc0, !PT ;  /* 0x7ff0000011278812 */ /* 0x000fc400078ec0ff */
[----:B------:R-:W-:-:S04]  /*1ab0*/  @!P2 SEL R27, R30, 0x63400000, !P3 ;  /* 0x634000001e1ba807 */ /* 0x000fc80005800000 */
[----:B------:R-:W-:-:S04]  /*1ac0*/  @!P2 LOP3.LUT R28, R27, 0x80000000, R21, 0xf8, !PT ;  /* 0x800000001b1ca812 */ /* 0x000fc800078ef815 */
[----:B------:R-:W-:Y:S01]  /*1ad0*/  @!P2 LOP3.LUT R29, R28, 0x100000, RZ, 0xfc, !PT ;  /* 0x001000001c1da812 */ /* 0x000fe200078efcff */
[----:B------:R-:W-:Y:S01]  /*1ae0*/  @!P2 IMAD.MOV.U32 R28, RZ, RZ, RZ ;  /* 0x000000ffff1ca224 */ /* 0x000fe200078e00ff */
[----:B0-----:R-:W-:-:S08]  /*1af0*/  DFMA R24, R22, -R16, 1 ;  /* 0x3ff000001618742b */ /* 0x001fd00000000810 */
[----:B------:R-:W-:-:S08]  /*1b00*/  DFMA R24, R24, R24, R24 ;  /* 0x000000181818722b */ /* 0x000fd00000000018 */
[----:B------:R-:W-:Y:S01]  /*1b10*/  DFMA R24, R22, R24, R22 ;  /* 0x000000181618722b */ /* 0x000fe20000000016 */
[----:B------:R-:W-:Y:S01]  /*1b20*/  SEL R23, R30, 0x63400000, !P1 ;  /* 0x634000001e177807 */ /* 0x000fe20004800000 */
[----:B------:R-:W-:-:S03]  /*1b30*/  IMAD.MOV.U32 R22, RZ, RZ, R20 ;  /* 0x000000ffff167224 */ /* 0x000fc600078e0014 */
[----:B------:R-:W-:-:S03]  /*1b40*/  LOP3.LUT R23, R23, 0x800fffff, R21, 0xf8, !PT ;  /* 0x800fffff17177812 */ /* 0x000fc600078ef815 */
[----:B------:R-:W-:-:S03]  /*1b50*/  DFMA R26, R24, -R16, 1 ;  /* 0x3ff00000181a742b */ /* 0x000fc60000000810 */
[----:B------:R-:W-:-:S05]  /*1b60*/  @!P2 DFMA R22, R22, 2, -R28 ;  /* 0x400000001616a82b */ /* 0x000fca000000081c */
[----:B------:R-:W-:-:S05]  /*1b70*/  DFMA R26, R24, R26, R24 ;  /* 0x0000001a181a722b */ /* 0x000fca0000000018 */
[----:B------:R-:W-:-:S03]  /*1b80*/  @!P2 LOP3.LUT R40, R23, 0x7ff00000, RZ, 0xc0, !PT ;  /* 0x7ff000001728a812 */ /* 0x000fc600078ec0ff */
[----:B------:R-:W-:Y:S02]  /*1b90*/  DMUL R24, R26, R22 ;  /* 0x000000161a187228 */ /* 0x000fe40000000000 */
[----:B------:R-:W-:-:S05]  /*1ba0*/  VIADD R41, R40, 0xffffffff ;  /* 0xffffffff28297836 */ /* 0x000fca0000000000 */
[----:B------:R-:W-:Y:S01]  /*1bb0*/  ISETP.GT.U32.AND P0, PT, R41, 0x7feffffe, PT ;  /* 0x7feffffe2900780c */ /* 0x000fe20003f04070 */
[----:B------:R-:W-:Y:S01]  /*1bc0*/  VIADD R41, R39, 0xffffffff ;  /* 0xffffffff27297836 */ /* 0x000fe20000000000 */
[----:B------:R-:W-:-:S04]  /*1bd0*/  DFMA R28, R24, -R16, R22 ;  /* 0x80000010181c722b */ /* 0x000fc80000000016 */
[----:B------:R-:W-:-:S04]  /*1be0*/  ISETP.GT.U32.OR P0, PT, R41, 0x7feffffe, P0 ;  /* 0x7feffffe2900780c */ /* 0x000fc80000704470 */
[----:B------:R-:W-:-:S09]  /*1bf0*/  DFMA R28, R26, R28, R24 ;  /* 0x0000001c1a1c722b */ /* 0x000fd20000000018 */
[----:B------:R-:W-:Y:S05]  /*1c00*/  @P0 BRA `(.L_x_37) ;  /* 0x00000000006c0947 */ /* 0x000fea0003800000 */
[----:B------:R-:W-:-:S04]  /*1c10*/  LOP3.LUT R21, R19, 0x7ff00000, RZ, 0xc0, !PT ;  /* 0x7ff0000013157812 */ /* 0x000fc800078ec0ff */
[CC--:B------:R-:W-:Y:S02]  /*1c20*/  VIADDMNMX R20, R38.reuse, -R21.reuse, 0xb9600000, !PT ;  /* 0xb960000026147446 */ /* 0x0c0fe40007800915 */
[----:B------:R-:W-:Y:S02]  /*1c30*/  ISETP.GE.U32.AND P0, PT, R38, R21, PT ;  /* 0x000000152600720c */ /* 0x000fe40003f06070 */
[----:B------:R-:W-:Y:S02]  /*1c40*/  VIMNMX R20, PT, PT, R20, 0x46a00000, PT ;  /* 0x46a0000014147848 */ /* 0x000fe40003fe0100 */
[----:B------:R-:W-:-:S05]  /*1c50*/  SEL R21, R30, 0x63400000, !P0 ;  /* 0x634000001e157807 */ /* 0x000fca0004000000 */
[----:B------:R-:W-:Y:S02]  /*1c60*/  IMAD.IADD R26, R20, 0x1, -R21 ;  /* 0x00000001141a7824 */ /* 0x000fe400078e0a15 */
[----:B------:R-:W-:Y:S02]  /*1c70*/  IMAD.MOV.U32 R20, RZ, RZ, RZ ;  /* 0x000000ffff147224 */ /* 0x000fe400078e00ff */
[----:B------:R-:W-:-:S06]  /*1c80*/  VIADD R21, R26, 0x7fe00000 ;  /* 0x7fe000001a157836 */ /* 0x000fcc0000000000 */
[----:B------:R-:W-:-:S10]  /*1c90*/  DMUL R24, R28, R20 ;  /* 0x000000141c187228 */ /* 0x000fd40000000000 */
[----:B------:R-:W-:-:S13]  /*1ca0*/  FSETP.GTU.AND P0, PT, |R25|, 1.469367938527859385e-39, PT ;  /* 0x001000001900780b */ /* 0x000fda0003f0c200 */
[----:B------:R-:W-:Y:S05]  /*1cb0*/  @P0 BRA `(.L_x_38) ;  /* 0x0000000000940947 */ /* 0x000fea0003800000 */
[----:B------:R-:W-:Y:S01]  /*1cc0*/  DFMA R16, R28, -R16, R22 ;  /* 0x800000101c10722b */ /* 0x000fe20000000016 */
[----:B------:R-:W-:-:S09]  /*1cd0*/  IMAD.MOV.U32 R20, RZ, RZ, RZ ;  /* 0x000000ffff147224 */ /* 0x000fd200078e00ff */
[C---:B------:R-:W-:Y:S02]  /*1ce0*/  FSETP.NEU.AND P0, PT, R17.reuse, RZ, PT ;  /* 0x000000ff1100720b */ /* 0x040fe40003f0d000 */
[----:B------:R-:W-:-:S04]  /*1cf0*/  LOP3.LUT R19, R17, 0x80000000, R19, 0x48, !PT ;  /* 0x8000000011137812 */ /* 0x000fc800078e4813 */
[----:B------:R-:W-:-:S07]  /*1d00*/  LOP3.LUT R21, R19, R21, RZ, 0xfc, !PT ;  /* 0x0000001513157212 */ /* 0x000fce00078efcff */
[----:B------:R-:W-:Y:S05]  /*1d10*/  @!P0 BRA `(.L_x_38) ;  /* 0x00000000007c8947 */ /* 0x000fea0003800000 */
[----:B------:R-:W-:Y:S01]  /*1d20*/  IMAD.MOV R17, RZ, RZ, -R26 ;  /* 0x000000ffff117224 */ /* 0x000fe200078e0a1a */
[----:B------:R-:W-:Y:S01]  /*1d30*/  DMUL.RP R20, R28, R20 ;  /* 0x000000141c147228 */ /* 0x000fe20000008000 */
[----:B------:R-:W-:-:S06]  /*1d40*/  IMAD.MOV.U32 R16, RZ, RZ, RZ ;  /* 0x000000ffff107224 */ /* 0x000fcc00078e00ff */
[----:B------:R-:W-:-:S03]  /*1d50*/  DFMA R16, R24, -R16, R28 ;  /* 0x800000101810722b */ /* 0x000fc6000000001c */
[----:B------:R-:W-:-:S03]  /*1d60*/  LOP3.LUT R19, R21, R19, RZ, 0x3c, !PT ;  /* 0x0000001315137212 */ /* 0x000fc600078e3cff */
[----:B------:R-:W-:-:S04]  /*1d70*/  IADD3 R16, PT, PT, -R26, -0x43300000, RZ ;  /* 0xbcd000001a107810 */ /* 0x000fc80007ffe1ff */
[----:B------:R-:W-:-:S04]  /*1d80*/  FSETP.NEU.AND P0, PT, |R17|, R16, PT ;  /* 0x000000101100720b */ /* 0x000fc80003f0d200 */
[----:B------:R-:W-:Y:S02]  /*1d90*/  FSEL R24, R20, R24, !P0 ;  /* 0x0000001814187208 */ /* 0x000fe40004000000 */
[----:B------:R-:W-:Y:S01]  /*1da0*/  FSEL R25, R19, R25, !P0 ;  /* 0x0000001913197208 */ /* 0x000fe20004000000 */
[----:B------:R-:W-:Y:S06]  /*1db0*/  BRA `(.L_x_38) ;  /* 0x0000000000547947 */ /* 0x000fec0003800000 */
.L_x_37:
[----:B------:R-:W-:-:S14]  /*1dc0*/  DSETP.NAN.AND P0, PT, R20, R20, PT ;  /* 0x000000141400722a */ /* 0x000fdc0003f08000 */
[----:B------:R-:W-:Y:S05]  /*1dd0*/  @P0 BRA `(.L_x_39) ;  /* 0x0000000000440947 */ /* 0x000fea0003800000 */
[----:B------:R-:W-:-:S14]  /*1de0*/  DSETP.NAN.AND P0, PT, R18, R18, PT ;  /* 0x000000121200722a */ /* 0x000fdc0003f08000 */
[----:B------:R-:W-:Y:S05]  /*1df0*/  @P0 BRA `(.L_x_40) ;  /* 0x0000000000300947 */ /* 0x000fea0003800000 */
[----:B------:R-:W-:Y:S01]  /*1e00*/  ISETP.NE.AND P0, PT, R40, R39, PT ;  /* 0x000000272800720c */ /* 0x000fe20003f05270 */
[----:B------:R-:W-:Y:S01]  /*1e10*/  IMAD.MOV.U32 R25, RZ, RZ, -0x80000 ;  /* 0xfff80000ff197424 */ /* 0x000fe200078e00ff */
[----:B------:R-:W-:-:S11]  /*1e20*/  MOV R24, 0x0 ;  /* 0x0000000000187802 */ /* 0x000fd60000000f00 */
[----:B------:R-:W-:Y:S05]  /*1e30*/  @!P0 BRA `(.L_x_38) ;  /* 0x0000000000348947 */ /* 0x000fea0003800000 */
[----:B------:R-:W-:Y:S02]  /*1e40*/  ISETP.NE.AND P0, PT, R40, 0x7ff00000, PT ;  /* 0x7ff000002800780c */ /* 0x000fe40003f05270 */
[----:B------:R-:W-:Y:S02]  /*1e50*/  LOP3.LUT R25, R21, 0x80000000, R19, 0x48, !PT ;  /* 0x8000000015197812 */ /* 0x000fe400078e4813 */
[----:B------:R-:W-:-:S13]  /*1e60*/  ISETP.EQ.OR P0, PT, R39, RZ, !P0 ;  /* 0x000000ff2700720c */ /* 0x000fda0004702670 */
[----:B------:R-:W-:Y:S01]  /*1e70*/  @P0 LOP3.LUT R16, R25, 0x7ff00000, RZ, 0xfc, !PT ;  /* 0x7ff0000019100812 */ /* 0x000fe200078efcff */
[----:B------:R-:W-:Y:S02]  /*1e80*/  @!P0 IMAD.MOV.U32 R24, RZ, RZ, RZ ;  /* 0x000000ffff188224 */ /* 0x000fe400078e00ff */
[----:B------:R-:W-:Y:S02]  /*1e90*/  @P0 IMAD.MOV.U32 R24, RZ, RZ, RZ ;  /* 0x000000ffff180224 */ /* 0x000fe400078e00ff */
[----:B------:R-:W-:Y:S01]  /*1ea0*/  @P0 IMAD.MOV.U32 R25, RZ, RZ, R16 ;  /* 0x000000ffff190224 */ /* 0x000fe200078e0010 */
[----:B------:R-:W-:Y:S06]  /*1eb0*/  BRA `(.L_x_38) ;  /* 0x0000000000147947 */ /* 0x000fec0003800000 */
.L_x_40:
[----:B------:R-:W-:Y:S01]  /*1ec0*/  LOP3.LUT R25, R19, 0x80000, RZ, 0xfc, !PT ;  /* 0x0008000013197812 */ /* 0x000fe200078efcff */
[----:B------:R-:W-:Y:S01]  /*1ed0*/  IMAD.MOV.U32 R24, RZ, RZ, R18 ;  /* 0x000000ffff187224 */ /* 0x000fe200078e0012 */
[----:B------:R-:W-:Y:S06]  /*1ee0*/  BRA `(.L_x_38) ;  /* 0x0000000000087947 */ /* 0x000fec0003800000 */
.L_x_39:
[----:B------:R-:W-:Y:S01]  /*1ef0*/  LOP3.LUT R25, R21, 0x80000, RZ, 0xfc, !PT ;  /* 0x0008000015197812 */ /* 0x000fe200078efcff */
[----:B------:R-:W-:-:S07]  /*1f00*/  IMAD.MOV.U32 R24, RZ, RZ, R20 ;  /* 0x000000ffff187224 */ /* 0x000fce00078e0014 */
.L_x_38:
[----:B------:R-:W-:Y:S05]  /*1f10*/  BSYNC.RECONVERGENT B4 ;  /* 0x0000000000047941 */ /* 0x000fea0003800200 */
.L_x_36:
[----:B------:R-:W-:Y:S02]  /*1f20*/  IMAD.MOV.U32 R16, RZ, RZ, R32 ;  /* 0x000000ffff107224 */ /* 0x000fe400078e0020 */
[----:B------:R-:W-:-:S04]  /*1f30*/  IMAD.MOV.U32 R17, RZ, RZ, 0x0 ;  /* 0x00000000ff117424 */ /* 0x000fc800078e00ff */
[----:B------:R-:W-:Y:S05]  /*1f40*/  RET.REL.NODEC R16 `(_Z11cent_kernelPfPiS0_S_S0_S0_i) ;  /* 0xffffffe0102c7950 */ /* 0x000fea0003c3ffff */
        .weak           $__internal_1_$__cuda_sm3x_div_rn_noftz_f32_slowpath
        .type           $__internal_1_$__cuda_sm3x_div_rn_noftz_f32_slowpath,@function
        .size           $__internal_1_$__cuda_sm3x_div_rn_noftz_f32_slowpath,(.L_x_51 - $__internal_1_$__cuda_sm3x_div_rn_noftz_f32_slowpath)
$__internal_1_$__cuda_sm3x_div_rn_noftz_f32_slowpath:
[--C-:B------:R-:W-:Y:S01]  /*1f50*/  SHF.R.U32.HI R3, RZ, 0x17, R11.reuse ;  /* 0x00000017ff037819 */ /* 0x100fe2000001160b */
[--C-:B------:R-:W-:Y:S01]  /*1f60*/  IMAD.MOV.U32 R7, RZ, RZ, R0.reuse ;  /* 0x000000ffff077224 */ /* 0x100fe200078e0000 */
[----:B------:R-:W-:Y:S01]  /*1f70*/  SHF.R.U32.HI R2, RZ, 0x17, R0 ;  /* 0x00000017ff027819 */ /* 0x000fe20000011600 */
[----:B------:R-:W-:Y:S01]  /*1f80*/  IMAD.MOV.U32 R8, RZ, RZ, R11 ;  /* 0x000000ffff087224 */ /* 0x000fe200078e000b */
[----:B------:R-:W-:Y:S02]  /*1f90*/  LOP3.LUT R15, R3, 0xff, RZ, 0xc0, !PT ;  /* 0x000000ff030f7812 */ /* 0x000fe400078ec0ff */
[----:B------:R-:W-:-:S03]  /*1fa0*/  LOP3.LUT R2, R2, 0xff, RZ, 0xc0, !PT ;  /* 0x000000ff02027812 */ /* 0x000fc600078ec0ff */
[----:B------:R-:W-:Y:S02]  /*1fb0*/  VIADD R12, R15, 0xffffffff ;  /* 0xffffffff0f0c7836 */ /* 0x000fe40000000000 */
[----:B------:R-:W-:-:S03]  /*1fc0*/  VIADD R10, R2, 0xffffffff ;  /* 0xffffffff020a7836 */ /* 0x000fc60000000000 */
[----:B------:R-:W-:-:S04]  /*1fd0*/  ISETP.GT.U32.AND P0, PT, R12, 0xfd, PT ;  /* 0x000000fd0c00780c */ /* 0x000fc80003f04070 */
[----:B------:R-:W-:-:S13]  /*1fe0*/  ISETP.GT.U32.OR P0, PT, R10, 0xfd, P0 ;  /* 0x000000fd0a00780c */ /* 0x000fda0000704470 */
[----:B------:R-:W-:Y:S01]  /*1ff0*/  @!P0 IMAD.MOV.U32 R9, RZ, RZ, RZ ;  /* 0x000000ffff098224 */ /* 0x000fe200078e00ff */
[----:B------:R-:W-:Y:S06]  /*2000*/  @!P0 BRA `(.L_x_41) ;  /* 0x0000000000608947 */ /* 0x000fec0003800000 */
[----:B------:R-:W-:Y:S01]  /*2010*/  FSETP.GTU.FTZ.AND P0, PT, |R0|, +INF , PT ;  /* 0x7f8000000000780b */ /* 0x000fe20003f1c200 */
[----:B------:R-:W-:Y:S01]  /*2020*/  IMAD.MOV.U32 R3, RZ, RZ, R11 ;  /* 0x000000ffff037224 */ /* 0x000fe200078e000b */
[----:B------:R-:W-:-:S04]  /*2030*/  FSETP.GTU.FTZ.AND P1, PT, |R11|, +INF , PT ;  /* 0x7f8000000b00780b */ /* 0x000fc80003f3c200 */
[----:B------:R-:W-:-:S13]  /*2040*/  PLOP3.LUT P0, PT, P0, P1, PT, 0xf8, 0x8f ;  /* 0x00000000008f781c */ /* 0x000fda0000703f70 */
[----:B------:R-:W-:Y:S05]  /*2050*/  @P0 BRA `(.L_x_42) ;  /* 0x0000000400440947 */ /* 0x000fea0003800000 */
[----:B------:R-:W-:-:S13]  /*2060*/  LOP3.LUT P0, RZ, R8, 0x7fffffff, R7, 0xc8, !PT ;  /* 0x7fffffff08ff7812 */ /* 0x000fda000780c807 */
[----:B------:R-:W-:Y:S05]  /*2070*/  @!P0 BRA `(.L_x_43) ;  /* 0x0000000400348947 */ /* 0x000fea0003800000 */
[C---:B------:R-:W-:Y:S02]  /*2080*/  FSETP.NEU.FTZ.AND P1, PT, |R0|.reuse, +INF , PT ;  /* 0x7f8000000000780b */ /* 0x040fe40003f3d200 */
[----:B------:R-:W-:Y:S02]  /*2090*/  FSETP.NEU.FTZ.AND P2, PT, |R3|, +INF , PT ;  /* 0x7f8000000300780b */ /* 0x000fe40003f5d200 */
[----:B------:R-:W-:-:S11]  /*20a0*/  FSETP.NEU.FTZ.AND P0, PT, |R0|, +INF , PT ;  /* 0x7f8000000000780b */ /* 0x000fd60003f1d200 */
[----:B------:R-:W-:Y:S05]  /*20b0*/  @!P2 BRA !P1, `(.L_x_43) ;  /* 0x000000040024a947 */ /* 0x000fea0004800000 */
[----:B------:R-:W-:-:S04]  /*20c0*/  LOP3.LUT P1, RZ, R7, 0x7fffffff, RZ, 0xc0, !PT ;  /* 0x7fffffff07ff7812 */ /* 0x000fc8000782c0ff */
[----:B------:R-:W-:-:S13]  /*20d0*/  PLOP3.LUT P1, PT, P2, P1, PT, 0x2f, 0xf2 ;  /* 0x0000000000f2781c */ /* 0x000fda0001722577 */
[----:B------:R-:W-:Y:S05]  /*20e0*/  @P1 BRA `(.L_x_44) ;  /* 0x0000000400101947 */ /* 0x000fea0003800000 */
[----:B------:R-:W-:-:S04]  /*20f0*/  LOP3.LUT P1, RZ, R8, 0x7fffffff, RZ, 0xc0, !PT ;  /* 0x7fffffff08ff7812 */ /* 0x000fc8000782c0ff */
[----:B------:R-:W-:-:S13]  /*2100*/  PLOP3.LUT P0, PT, P0, P1, PT, 0x2f, 0xf2 ;  /* 0x0000000000f2781c */ /* 0x000fda0000702577 */
[----:B------:R-:W-:Y:S05]  /*2110*/  @P0 BRA `(.L_x_45) ;  /* 0x0000000000f80947 */ /* 0x000fea0003800000 */
[----:B------:R-:W-:Y:S02]  /*2120*/  ISETP.GE.AND P0, PT, R10, RZ, PT ;  /* 0x000000ff0a00720c */ /* 0x000fe40003f06270 */
[----:B------:R-:W-:-:S11]  /*2130*/  ISETP.GE.AND P1, PT, R12, RZ, PT ;  /* 0x000000ff0c00720c */ /* 0x000fd60003f26270 */
[----:B------:R-:W-:Y:S01]  /*2140*/  @P0 MOV R9, RZ ;  /* 0x000000ff00090202 */ /* 0x000fe20000000f00 */
[----:B------:R-:W-:Y:S02]  /*2150*/  @!P0 IMAD.MOV.U32 R9, RZ, RZ, -0x40 ;  /* 0xffffffc0ff098424 */ /* 0x000fe400078e00ff */
[----:B------:R-:W-:Y:S01]  /*2160*/  @!P0 FFMA R7, R0, 1.84467440737095516160e+19, RZ ;  /* 0x5f80000000078823 */ /* 0x000fe200000000ff */
[----:B------:R-:W-:Y:S01]  /*2170*/  @!P1 FFMA R8, R3, 1.84467440737095516160e+19, RZ ;  /* 0x5f80000003089823 */ /* 0x000fe200000000ff */
[----:B------:R-:W-:-:S07]  /*2180*/  @!P1 VIADD R9, R9, 0x40 ;  /* 0x0000004009099836 */ /* 0x000fce0000000000 */
.L_x_41:
[----:B------:R-:W-:-:S05]  /*2190*/  LEA R3, R15, 0xc0800000, 0x17 ;  /* 0xc08000000f037811 */ /* 0x000fca00078eb8ff */
[----:B------:R-:W-:Y:S02]  /*21a0*/  IMAD.IADD R3, R8, 0x1, -R3 ;  /* 0x0000000108037824 */ /* 0x000fe400078e0a03 */
[----:B------:R-:W-:Y:S02]  /*21b0*/  VIADD R8, R2, 0xffffff81 ;  /* 0xffffff8102087836 */ /* 0x000fe40000000000 */
[----:B------:R-:W0:Y:S01]  /*21c0*/  MUFU.RCP R10, R3 ;  /* 0x00000003000a7308 */ /* 0x000e220000001000 */
[----:B------:R-:W-:Y:S01]  /*21d0*/  FADD.FTZ R11, -R3, -RZ ;  /* 0x800000ff030b7221 */ /* 0x000fe20000010100 */
[C---:B------:R-:W-:Y:S01]  /*21e0*/  IMAD R2, R8.reuse, -0x800000, R7 ;  /* 0xff80000008027824 */ /* 0x040fe200078e0207 */
[----:B------:R-:W-:-:S05]  /*21f0*/  IADD3 R8, PT, PT, R8, 0x7f, -R15 ;  /* 0x0000007f08087810 */ /* 0x000fca0007ffe80f */
[----:B------:R-:W-:Y:S02]  /*2200*/  IMAD.IADD R8, R8, 0x1, R9 ;  /* 0x0000000108087824 */ /* 0x000fe400078e0209 */
[----:B0-----:R-:W-:-:S04]  /*2210*/  FFMA R13, R10, R11, 1 ;  /* 0x3f8000000a0d7423 */ /* 0x001fc8000000000b */
[----:B------:R-:W-:-:S04]  /*2220*/  FFMA R12, R10, R13, R10 ;  /* 0x0000000d0a0c7223 */ /* 0x000fc8000000000a */
[----:B------:R-:W-:-:S04]  /*2230*/  FFMA R7, R2, R12, RZ ;  /* 0x0000000c02077223 */ /* 0x000fc800000000ff */
[----:B------:R-:W-:-:S04]  /*2240*/  FFMA R10, R11, R7, R2 ;  /* 0x000000070b0a7223 */ /* 0x000fc80000000002 */
[----:B------:R-:W-:-:S04]  /*2250*/  FFMA R13, R12, R10, R7 ;  /* 0x0000000a0c0d7223 */ /* 0x000fc80000000007 */
[----:B------:R-:W-:-:S04]  /*2260*/  FFMA R10, R11, R13, R2 ;  /* 0x0000000d0b0a7223 */ /* 0x000fc80000000002 */
[----:B------:R-:W-:-:S05]  /*2270*/  FFMA R7, R12, R10, R13 ;  /* 0x0000000a0c077223 */ /* 0x000fca000000000d */
[----:B------:R-:W-:-:S04]  /*2280*/  SHF.R.U32.HI R2, RZ, 0x17, R7 ;  /* 0x00000017ff027819 */ /* 0x000fc80000011607 */
[----:B------:R-:W-:-:S05]  /*2290*/  LOP3.LUT R2, R2, 0xff, RZ, 0xc0, !PT ;  /* 0x000000ff02027812 */ /* 0x000fca00078ec0ff */
[----:B------:R-:W-:-:S04]  /*22a0*/  IMAD.IADD R11, R2, 0x1, R8 ;  /* 0x00000001020b7824 */ /* 0x000fc800078e0208 */
[----:B------:R-:W-:-:S05]  /*22b0*/  VIADD R2, R11, 0xffffffff ;  /* 0xffffffff0b027836 */ /* 0x000fca0000000000 */
[----:B------:R-:W-:-:S13]  /*22c0*/  ISETP.GE.U32.AND P0, PT, R2, 0xfe, PT ;  /* 0x000000fe0200780c */ /* 0x000fda0003f06070 */
[----:B------:R-:W-:Y:S05]  /*22d0*/  @!P0 BRA `(.L_x_46) ;  /* 0x0000000000808947 */ /* 0x000fea0003800000 */
[----:B------:R-:W-:-:S13]  /*22e0*/  ISETP.GT.AND P0, PT, R11, 0xfe, PT ;  /* 0x000000fe0b00780c */ /* 0x000fda0003f04270 */
[----:B------:R-:W-:Y:S05]  /*22f0*/  @P0 BRA `(.L_x_47) ;  /* 0x00000000006c0947 */ /* 0x000fea0003800000 */
[----:B------:R-:W-:-:S13]  /*2300*/  ISETP.GE.AND P0, PT, R11, 0x1, PT ;  /* 0x000000010b00780c */ /* 0x000fda0003f06270 */
[----:B------:R-:W-:Y:S05]  /*2310*/  @P0 BRA `(.L_x_48) ;  /* 0x0000000000980947 */ /* 0x000fea0003800000 */
[----:B------:R-:W-:Y:S02]  /*2320*/  ISETP.GE.AND P0, PT, R11, -0x18, PT ;  /* 0xffffffe80b00780c */ /* 0x000fe40003f06270 */
[----:B------:R-:W-:-:S11]  /*2330*/  LOP3.LUT R7, R7, 0x80000000, RZ, 0xc0, !PT ;  /* 0x8000000007077812 */ /* 0x000fd600078ec0ff */
[----:B------:R-:W-:Y:S05]  /*2340*/  @!P0 BRA `(.L_x_48) ;  /* 0x00000000008c8947 */ /* 0x000fea0003800000 */
[CCC-:B------:R-:W-:Y:S01]  /*2350*/  FFMA.RZ R2, R12.reuse, R10.reuse, R13.reuse ;  /* 0x0000000a0c027223 */ /* 0x1c0fe2000000c00d */
[C---:B------:R-:W-:Y:S02]  /*2360*/  VIADD R9, R11.reuse, 0x20 ;  /* 0x000000200b097836 */ /* 0x040fe40000000000 */
[-CC-:B------:R-:W-:Y:S01]  /*2370*/  FFMA.RM R3, R12, R10.reuse, R13.reuse ;  /* 0x0000000a0c037223 */ /* 0x180fe2000000400d */
[C---:B------:R-:W-:Y:S02]  /*2380*/  ISETP.NE.AND P2, PT, R11.reuse, RZ, PT ;  /* 0x000000ff0b00720c */ /* 0x040fe40003f45270 */
[----:B------:R-:W-:Y:S01]  /*2390*/  LOP3.LUT R8, R2, 0x7fffff, RZ, 0xc0, !PT ;  /* 0x007fffff02087812 */ /* 0x000fe200078ec0ff */
[----:B------:R-:W-:Y:S01]  /*23a0*/  FFMA.RP R2, R12, R10, R13 ;  /* 0x0000000a0c027223 */ /* 0x000fe2000000800d */
[----:B------:R-:W-:Y:S01]  /*23b0*/  IMAD.MOV R10, RZ, RZ, -R11 ;  /* 0x000000ffff0a7224 */ /* 0x000fe200078e0a0b */
[----:B------:R-:W-:Y:S02]  /*23c0*/  ISETP.NE.AND P1, PT, R11, RZ, PT ;  /* 0x000000ff0b00720c */ /* 0x000fe40003f25270 */
[----:B------:R-:W-:-:S02]  /*23d0*/  LOP3.LUT R8, R8, 0x800000, RZ, 0xfc, !PT ;  /* 0x0080000008087812 */ /* 0x000fc400078efcff */
[----:B------:R-:W-:Y:S02]  /*23e0*/  FSETP.NEU.FTZ.AND P0, PT, R2, R3, PT ;  /* 0x000000030200720b */ /* 0x000fe40003f1d000 */
[----:B------:R-:W-:Y:S02]  /*23f0*/  SHF.L.U32 R9, R8, R9, RZ ;  /* 0x0000000908097219 */ /* 0x000fe400000006ff */
[----:B------:R-:W-:Y:S02]  /*2400*/  SEL R3, R10, RZ, P2 ;  /* 0x000000ff0a037207 */ /* 0x000fe40001000000 */
[----:B------:R-:W-:Y:S02]  /*2410*/  ISETP.NE.AND P1, PT, R9, RZ, P1 ;  /* 0x000000ff0900720c */ /* 0x000fe40000f25270 */
[----:B------:R-:W-:Y:S02]  /*2420*/  SHF.R.U32.HI R3, RZ, R3, R8 ;  /* 0x00000003ff037219 */ /* 0x000fe40000011608 */
[----:B------:R-:W-:-:S02]  /*2430*/  PLOP3.LUT P0, PT, P0, P1, PT, 0xf8, 0x8f ;  /* 0x00000000008f781c */ /* 0x000fc40000703f70 */
[----:B------:R-:W-:Y:S02]  /*2440*/  SHF.R.U32.HI R9, RZ, 0x1, R3 ;  /* 0x00000001ff097819 */ /* 0x000fe40000011603 */
[----:B------:R-:W-:-:S04]  /*2450*/  SEL R2, RZ, 0x1, !P0 ;  /* 0x00000001ff027807 */ /* 0x000fc80004000000 */
[----:B------:R-:W-:-:S04]  /*2460*/  LOP3.LUT R2, R2, 0x1, R9, 0xf8, !PT ;  /* 0x0000000102027812 */ /* 0x000fc800078ef809 */
[----:B------:R-:W-:-:S05]  /*2470*/  LOP3.LUT R2, R2, R3, RZ, 0xc0, !PT ;  /* 0x0000000302027212 */ /* 0x000fca00078ec0ff */
[----:B------:R-:W-:-:S05]  /*2480*/  IMAD.IADD R2, R9, 0x1, R2 ;  /* 0x0000000109027824 */ /* 0x000fca00078e0202 */
[----:B------:R-:W-:Y:S01]  /*2490*/  LOP3.LUT R7, R2, R7, RZ, 0xfc, !PT ;  /* 0x0000000702077212 */ /* 0x000fe200078efcff */
[----:B------:R-:W-:Y:S06]  /*24a0*/  BRA `(.L_x_48) ;  /* 0x0000000000347947 */ /* 0x000fec0003800000 */
.L_x_47:
[----:B------:R-:W-:-:S04]  /*24b0*/  LOP3.LUT R7, R7, 0x80000000, RZ, 0xc0, !PT ;  /* 0x8000000007077812 */ /* 0x000fc800078ec0ff */
[----:B------:R-:W-:Y:S01]  /*24c0*/  LOP3.LUT R7, R7, 0x7f800000, RZ, 0xfc, !PT ;  /* 0x7f80000007077812 */ /* 0x000fe200078efcff */
[----:B------:R-:W-:Y:S06]  /*24d0*/  BRA `(.L_x_48) ;  /* 0x0000000000287947 */ /* 0x000fec0003800000 */
.L_x_46:
[----:B------:R-:W-:Y:S01]  /*24e0*/  IMAD R7, R8, 0x800000, R7 ;  /* 0x0080000008077824 */ /* 0x000fe200078e0207 */
[----:B------:R-:W-:Y:S06]  /*24f0*/  BRA `(.L_x_48) ;  /* 0x0000000000207947 */ /* 0x000fec0003800000 */
.L_x_45:
[----:B------:R-:W-:-:S04]  /*2500*/  LOP3.LUT R7, R8, 0x80000000, R7, 0x48, !PT ;  /* 0x8000000008077812 */ /* 0x000fc800078e4807 */
[----:B------:R-:W-:Y:S01]  /*2510*/  LOP3.LUT R7, R7, 0x7f800000, RZ, 0xfc, !PT ;  /* 0x7f80000007077812 */ /* 0x000fe200078efcff */
[----:B------:R-:W-:Y:S06]  /*2520*/  BRA `(.L_x_48) ;  /* 0x0000000000147947 */ /* 0x000fec0003800000 */
.L_x_44:
[----:B------:R-:W-:Y:S01]  /*2530*/  LOP3.LUT R7, R8, 0x80000000, R7, 0x48, !PT ;  /* 0x8000000008077812 */ /* 0x000fe200078e4807 */
[----:B------:R-:W-:Y:S06]  /*2540*/  BRA `(.L_x_48) ;  /* 0x00000000000c7947 */ /* 0x000fec0003800000 */
.L_x_43:
[----:B------:R-:W0:Y:S01]  /*2550*/  MUFU.RSQ R7, -QNAN ;  /* 0xffc0000000077908 */ /* 0x000e220000001400 */
[----:B------:R-:W-:Y:S05]  /*2560*/  BRA `(.L_x_48) ;  /* 0x0000000000047947 */ /* 0x000fea0003800000 */
.L_x_42:
[----:B------:R-:W-:-:S07]  /*2570*/  FADD.FTZ R7, R0, R3 ;  /* 0x0000000300077221 */ /* 0x000fce0000010000 */
.L_x_48:
[----:B0-----:R-:W-:Y:S02]  /*2580*/  IMAD.MOV.U32 R3, RZ, RZ, R7 ;  /* 0x000000ffff037224 */ /* 0x001fe400078e0007 */
[----:B------:R-:W-:-:S04]  /*2590*/  IMAD.MOV.U32 R7, RZ, RZ, 0x0 ;  /* 0x00000000ff077424 */ /* 0x000fc800078e00ff */
[----:B------:R-:W-:Y:S05]  /*25a0*/  RET.REL.NODEC R6 `(_Z11cent_kernelPfPiS0_S_S0_S0_i) ;  /* 0xffffffd806947950 */ /* 0x000fea0003c3ffff */
.L_x_49:
[----:B------:R-:W-:-:S00]  /*25b0*/  BRA `(.L_x_49) ;  /* 0xfffffffc00fc7947 */ /* 0x000fc0000383ffff */
[----:B------:R-:W-:-:S00]  /*25c0*/  NOP ;  /* 0x0000000000007918 */ /* 0x000fc00000000000 */
        /* <DEDUP_REMOVED lines=11> */
.L_x_51:


//--------------------- .nv.shared._Z11cent_kernelPfPiS0_S_S0_S0_i --------------------------
	.section	.nv.shared._Z11cent_kernelPfPiS0_S_S0_S0_i,"aw",@nobits
	.sectionflags	@""
	.align	4
.nv.shared._Z11cent_kernelPfPiS0_S_S0_S0_i:
	.zero		1032


//--------------------- .nv.shared.reserved.0     --------------------------
	.section	.nv.shared.reserved.0,"aw",@nobits
	.weak		__nv_reservedSMEM_offset_0_alias
	.size		__nv_reservedSMEM_offset_0_alias, 0, 64
	.other		__nv_reservedSMEM_offset_0_alias,@"STO_CUDA_RESERVED_SHARED STV_DEFAULT"
__nv_reservedSMEM_offset_0_alias:
	.zero		0
	.zero		64


//--------------------- .nv.constant0._Z11cent_kernelPfPiS0_S_S0_S0_i --------------------------
	.section	.nv.constant0._Z11cent_kernelPfPiS0_S_S0_S0_i,"a",@progbits
	.sectionflags	@""
	.align	4
.nv.constant0._Z11cent_kernelPfPiS0_S_S0_S0_i:
	.zero		948


//--------------------- SYMBOLS --------------------------

	.type		.nv.reservedSmem.offset0,@object
	.size		.nv.reservedSmem.offset0,0x4
	.type		.nv.reservedSmem.cap,@object
	.size		.nv.reservedSmem.cap,0x4
